//
// Generated by NVIDIA NVVM Compiler
//
// Compiler Build ID: CL-36424714
// Cuda compilation tools, release 13.0, V13.0.88
// Based on NVVM 20.0.0
//

.version 9.0
.target sm_100
.address_size 64

	// .globl	_Z25haversine_distance_kerneliPKdS0_S0_S0_Pd
.func  (.param .align 16 .b8 func_retval0[16]) __internal_trig_reduction_slowpathd
(
	.param .b64 __internal_trig_reduction_slowpathd_param_0
)
;
.global .align 8 .b8 __cudart_i2opi_d[144] = {8, 93, 141, 31, 177, 95, 251, 107, 234, 146, 82, 138, 247, 57, 7, 61, 123, 241, 229, 235, 199, 186, 39, 117, 45, 234, 95, 158, 102, 63, 70, 79, 183, 9, 203, 39, 207, 126, 54, 109, 31, 109, 10, 90, 139, 17, 47, 239, 15, 152, 5, 222, 255, 151, 248, 31, 59, 40, 249, 189, 139, 95, 132, 156, 244, 57, 83, 131, 57, 214, 145, 57, 65, 126, 95, 180, 38, 112, 156, 233, 132, 68, 187, 46, 245, 53, 130, 232, 62, 167, 41, 177, 28, 235, 29, 254, 28, 146, 209, 9, 234, 46, 73, 6, 224, 210, 77, 66, 58, 110, 36, 183, 97, 197, 187, 222, 171, 99, 81, 254, 65, 144, 67, 60, 153, 149, 98, 219, 192, 221, 52, 245, 209, 87, 39, 252, 41, 21, 68, 78, 110, 131, 249, 162};
.global .align 16 .b8 __cudart_sin_cos_coeffs[128] = {70, 210, 176, 44, 241, 229, 90, 190, 146, 227, 172, 105, 227, 29, 199, 62, 161, 98, 219, 25, 160, 1, 42, 191, 24, 8, 17, 17, 17, 17, 129, 63, 84, 85, 85, 85, 85, 85, 197, 191, 0, 0, 0, 0, 0, 0, 0, 0, 0, 0, 0, 0, 0, 0, 0, 0, 100, 129, 253, 32, 131, 255, 168, 189, 40, 133, 239, 193, 167, 238, 33, 62, 217, 230, 6, 142, 79, 126, 146, 190, 233, 188, 221, 25, 160, 1, 250, 62, 71, 93, 193, 22, 108, 193, 86, 191, 81, 85, 85, 85, 85, 85, 165, 63, 0, 0, 0, 0, 0, 0, 224, 191, 0, 0, 0, 0, 0, 0, 240, 63};

.visible .entry _Z25haversine_distance_kerneliPKdS0_S0_S0_Pd(
	.param .u32 _Z25haversine_distance_kerneliPKdS0_S0_S0_Pd_param_0,
	.param .u64 .ptr .align 1 _Z25haversine_distance_kerneliPKdS0_S0_S0_Pd_param_1,
	.param .u64 .ptr .align 1 _Z25haversine_distance_kerneliPKdS0_S0_S0_Pd_param_2,
	.param .u64 .ptr .align 1 _Z25haversine_distance_kerneliPKdS0_S0_S0_Pd_param_3,
	.param .u64 .ptr .align 1 _Z25haversine_distance_kerneliPKdS0_S0_S0_Pd_param_4,
	.param .u64 .ptr .align 1 _Z25haversine_distance_kerneliPKdS0_S0_S0_Pd_param_5
)
{
	.reg .pred 	%p<43>;
	.reg .b32 	%r<88>;
	.reg .b64 	%rd<34>;
	.reg .b64 	%fd<342>;

	ld.param.u32 	%r19, [_Z25haversine_distance_kerneliPKdS0_S0_S0_Pd_param_0];
	ld.param.u64 	%rd1, [_Z25haversine_distance_kerneliPKdS0_S0_S0_Pd_param_1];
	ld.param.u64 	%rd2, [_Z25haversine_distance_kerneliPKdS0_S0_S0_Pd_param_2];
	ld.param.u64 	%rd3, [_Z25haversine_distance_kerneliPKdS0_S0_S0_Pd_param_3];
	ld.param.u64 	%rd4, [_Z25haversine_distance_kerneliPKdS0_S0_S0_Pd_param_4];
	ld.param.u64 	%rd5, [_Z25haversine_distance_kerneliPKdS0_S0_S0_Pd_param_5];
	mov.u32 	%r20, %ctaid.x;
	mov.u32 	%r21, %tid.x;
	mad.lo.s32 	%r1, %r20, %r20, %r21;
	setp.ge.s32 	%p1, %r1, %r19;
	@%p1 bra 	$L__BB0_46;
	cvta.to.global.u64 	%rd6, %rd1;
	cvta.to.global.u64 	%rd7, %rd3;
	cvta.to.global.u64 	%rd8, %rd2;
	cvta.to.global.u64 	%rd9, %rd4;
	mul.wide.s32 	%rd10, %r1, 8;
	add.s64 	%rd11, %rd6, %rd10;
	ld.global.f64 	%fd1, [%rd11];
	add.s64 	%rd12, %rd7, %rd10;
	ld.global.f64 	%fd2, [%rd12];
	add.s64 	%rd13, %rd8, %rd10;
	ld.global.f64 	%fd3, [%rd13];
	add.s64 	%rd14, %rd9, %rd10;
	ld.global.f64 	%fd4, [%rd14];
	mov.f64 	%fd65, 0d0000000000000000;
	{
	.reg .b32 %temp; 
	mov.b64 	{%temp, %r2}, %fd65;
	}
	setp.gt.s32 	%p2, %r2, 1071801957;
	@%p2 bra 	$L__BB0_5;
	setp.gt.s32 	%p5, %r2, -1;
	@%p5 bra 	$L__BB0_4;
	mov.f64 	%fd91, 0d3C91A62633145C07;
	mov.f64 	%fd92, 0d0000000000000000;
	add.rn.f64 	%fd93, %fd92, %fd91;
	mov.f64 	%fd94, 0d3FF921FB54442D18;
	add.rn.f64 	%fd330, %fd94, %fd93;
	bra.uni 	$L__BB0_6;
$L__BB0_4:
	mov.f64 	%fd86, 0dBC91A62633145C07;
	mov.f64 	%fd87, 0d0000000000000000;
	add.rn.f64 	%fd88, %fd87, %fd86;
	neg.f64 	%fd89, %fd88;
	mov.f64 	%fd90, 0d3FF921FB54442D18;
	add.rn.f64 	%fd330, %fd90, %fd89;
	bra.uni 	$L__BB0_6;
$L__BB0_5:
	mov.f64 	%fd66, 0d3FF0000000000000;
	{
	.reg .b32 %temp; 
	mov.b64 	{%r22, %temp}, %fd66;
	}
	{
	.reg .b32 %temp; 
	mov.b64 	{%temp, %r23}, %fd66;
	}
	add.s32 	%r24, %r23, -1048576;
	mov.b64 	%fd67, {%r22, %r24};
	rsqrt.approx.ftz.f64 	%fd68, %fd67;
	{
	.reg .b32 %temp; 
	mov.b64 	{%r25, %temp}, %fd68;
	}
	{
	.reg .b32 %temp; 
	mov.b64 	{%temp, %r26}, %fd68;
	}
	add.s32 	%r27, %r26, -1048576;
	mov.b64 	%fd69, {%r25, %r27};
	mul.f64 	%fd70, %fd67, %fd68;
	neg.f64 	%fd71, %fd70;
	fma.rn.f64 	%fd72, %fd70, %fd71, %fd67;
	fma.rn.f64 	%fd73, %fd72, %fd69, %fd70;
	neg.f64 	%fd74, %fd73;
	fma.rn.f64 	%fd75, %fd68, %fd74, 0d3FF0000000000000;
	fma.rn.f64 	%fd76, %fd75, %fd69, %fd69;
	fma.rn.f64 	%fd77, %fd73, %fd74, %fd67;
	fma.rn.f64 	%fd78, %fd77, %fd76, %fd73;
	{
	.reg .b32 %temp; 
	mov.b64 	{%r28, %temp}, %fd78;
	}
	{
	.reg .b32 %temp; 
	mov.b64 	{%temp, %r29}, %fd78;
	}
	add.s32 	%r30, %r29, 1048576;
	mov.b64 	%fd79, {%r28, %r30};
	setp.lt.s32 	%p3, %r23, 1;
	mov.f64 	%fd80, 0d0000000000000000;
	mul.rn.f64 	%fd81, %fd80, %fd80;
	fma.rn.f64 	%fd82, %fd79, 0d3FBC583065D4042A, %fd79;
	selp.f64 	%fd83, %fd81, %fd82, %p3;
	setp.lt.s32 	%p4, %r23, 0;
	mov.f64 	%fd84, 0d7FF0000000000000;
	mul.rn.f64 	%fd85, %fd83, %fd84;
	selp.f64 	%fd330, %fd85, %fd83, %p4;
$L__BB0_6:
	setp.gt.s32 	%p6, %r2, 1071801957;
	add.f64 	%fd95, %fd330, %fd330;
	div.rn.f64 	%fd9, %fd95, 0d4066800000000000;
	sub.f64 	%fd10, %fd2, %fd1;
	@%p6 bra 	$L__BB0_10;
	setp.gt.s32 	%p9, %r2, -1;
	@%p9 bra 	$L__BB0_9;
	mov.f64 	%fd121, 0d3C91A62633145C07;
	mov.f64 	%fd122, 0d0000000000000000;
	add.rn.f64 	%fd123, %fd122, %fd121;
	mov.f64 	%fd124, 0d3FF921FB54442D18;
	add.rn.f64 	%fd331, %fd124, %fd123;
	bra.uni 	$L__BB0_11;
$L__BB0_9:
	mov.f64 	%fd116, 0dBC91A62633145C07;
	mov.f64 	%fd117, 0d0000000000000000;
	add.rn.f64 	%fd118, %fd117, %fd116;
	neg.f64 	%fd119, %fd118;
	mov.f64 	%fd120, 0d3FF921FB54442D18;
	add.rn.f64 	%fd331, %fd120, %fd119;
	bra.uni 	$L__BB0_11;
$L__BB0_10:
	mov.f64 	%fd96, 0d3FF0000000000000;
	{
	.reg .b32 %temp; 
	mov.b64 	{%r31, %temp}, %fd96;
	}
	{
	.reg .b32 %temp; 
	mov.b64 	{%temp, %r32}, %fd96;
	}
	add.s32 	%r33, %r32, -1048576;
	mov.b64 	%fd97, {%r31, %r33};
	rsqrt.approx.ftz.f64 	%fd98, %fd97;
	{
	.reg .b32 %temp; 
	mov.b64 	{%r34, %temp}, %fd98;
	}
	{
	.reg .b32 %temp; 
	mov.b64 	{%temp, %r35}, %fd98;
	}
	add.s32 	%r36, %r35, -1048576;
	mov.b64 	%fd99, {%r34, %r36};
	mul.f64 	%fd100, %fd97, %fd98;
	neg.f64 	%fd101, %fd100;
	fma.rn.f64 	%fd102, %fd100, %fd101, %fd97;
	fma.rn.f64 	%fd103, %fd102, %fd99, %fd100;
	neg.f64 	%fd104, %fd103;
	fma.rn.f64 	%fd105, %fd98, %fd104, 0d3FF0000000000000;
	fma.rn.f64 	%fd106, %fd105, %fd99, %fd99;
	fma.rn.f64 	%fd107, %fd103, %fd104, %fd97;
	fma.rn.f64 	%fd108, %fd107, %fd106, %fd103;
	{
	.reg .b32 %temp; 
	mov.b64 	{%r37, %temp}, %fd108;
	}
	{
	.reg .b32 %temp; 
	mov.b64 	{%temp, %r38}, %fd108;
	}
	add.s32 	%r39, %r38, 1048576;
	mov.b64 	%fd109, {%r37, %r39};
	setp.lt.s32 	%p7, %r32, 1;
	mov.f64 	%fd110, 0d0000000000000000;
	mul.rn.f64 	%fd111, %fd110, %fd110;
	fma.rn.f64 	%fd112, %fd109, 0d3FBC583065D4042A, %fd109;
	selp.f64 	%fd113, %fd111, %fd112, %p7;
	setp.lt.s32 	%p8, %r32, 0;
	mov.f64 	%fd114, 0d7FF0000000000000;
	mul.rn.f64 	%fd115, %fd113, %fd114;
	selp.f64 	%fd331, %fd115, %fd113, %p8;
$L__BB0_11:
	add.f64 	%fd125, %fd331, %fd331;
	div.rn.f64 	%fd126, %fd125, 0d4066800000000000;
	mul.f64 	%fd15, %fd10, %fd126;
	sub.f64 	%fd127, %fd4, %fd3;
	mul.f64 	%fd128, %fd127, %fd9;
	mul.f64 	%fd16, %fd128, 0d3FE0000000000000;
	abs.f64 	%fd17, %fd16;
	setp.neu.f64 	%p10, %fd17, 0d7FF0000000000000;
	@%p10 bra 	$L__BB0_13;
	mov.f64 	%fd134, 0d0000000000000000;
	mul.rn.f64 	%fd332, %fd16, %fd134;
	mov.b32 	%r82, 0;
	bra.uni 	$L__BB0_15;
$L__BB0_13:
	mul.f64 	%fd129, %fd16, 0d3FE45F306DC9C883;
	cvt.rni.s32.f64 	%r82, %fd129;
	cvt.rn.f64.s32 	%fd130, %r82;
	fma.rn.f64 	%fd131, %fd130, 0dBFF921FB54442D18, %fd16;
	fma.rn.f64 	%fd132, %fd130, 0dBC91A62633145C00, %fd131;
	fma.rn.f64 	%fd332, %fd130, 0dB97B839A252049C0, %fd132;
	setp.ltu.f64 	%p11, %fd17, 0d41E0000000000000;
	@%p11 bra 	$L__BB0_15;
	{ // callseq 0, 0
	.param .b64 param0;
	st.param.f64 	[param0], %fd16;
	.param .align 16 .b8 retval0[16];
	call.uni (retval0), 
	__internal_trig_reduction_slowpathd, 
	(
	param0
	);
	ld.param.f64 	%fd332, [retval0];
	ld.param.b32 	%r82, [retval0+8];
	} // callseq 0
$L__BB0_15:
	setp.gt.s32 	%p12, %r2, 1071801957;
	shl.b32 	%r42, %r82, 6;
	cvt.u64.u32 	%rd15, %r42;
	and.b64  	%rd16, %rd15, 64;
	mov.u64 	%rd17, __cudart_sin_cos_coeffs;
	add.s64 	%rd18, %rd17, %rd16;
	mul.rn.f64 	%fd135, %fd332, %fd332;
	and.b32  	%r43, %r82, 1;
	setp.eq.b32 	%p13, %r43, 1;
	selp.f64 	%fd136, 0dBDA8FF8320FD8164, 0d3DE5DB65F9785EBA, %p13;
	ld.global.nc.v2.f64 	{%fd137, %fd138}, [%rd18];
	fma.rn.f64 	%fd139, %fd136, %fd135, %fd137;
	fma.rn.f64 	%fd140, %fd139, %fd135, %fd138;
	ld.global.nc.v2.f64 	{%fd141, %fd142}, [%rd18+16];
	fma.rn.f64 	%fd143, %fd140, %fd135, %fd141;
	fma.rn.f64 	%fd144, %fd143, %fd135, %fd142;
	ld.global.nc.v2.f64 	{%fd145, %fd146}, [%rd18+32];
	fma.rn.f64 	%fd147, %fd144, %fd135, %fd145;
	fma.rn.f64 	%fd148, %fd147, %fd135, %fd146;
	fma.rn.f64 	%fd149, %fd148, %fd332, %fd332;
	fma.rn.f64 	%fd150, %fd148, %fd135, 0d3FF0000000000000;
	selp.f64 	%fd151, %fd150, %fd149, %p13;
	and.b32  	%r44, %r82, 2;
	setp.eq.s32 	%p14, %r44, 0;
	mov.f64 	%fd152, 0d0000000000000000;
	sub.f64 	%fd153, %fd152, %fd151;
	selp.f64 	%fd22, %fd151, %fd153, %p14;
	@%p12 bra 	$L__BB0_19;
	setp.gt.s32 	%p17, %r2, -1;
	@%p17 bra 	$L__BB0_18;
	mov.f64 	%fd179, 0d3C91A62633145C07;
	mov.f64 	%fd180, 0d0000000000000000;
	add.rn.f64 	%fd181, %fd180, %fd179;
	mov.f64 	%fd182, 0d3FF921FB54442D18;
	add.rn.f64 	%fd333, %fd182, %fd181;
	bra.uni 	$L__BB0_20;
$L__BB0_18:
	mov.f64 	%fd174, 0dBC91A62633145C07;
	mov.f64 	%fd175, 0d0000000000000000;
	add.rn.f64 	%fd176, %fd175, %fd174;
	neg.f64 	%fd177, %fd176;
	mov.f64 	%fd178, 0d3FF921FB54442D18;
	add.rn.f64 	%fd333, %fd178, %fd177;
	bra.uni 	$L__BB0_20;
$L__BB0_19:
	mov.f64 	%fd154, 0d3FF0000000000000;
	{
	.reg .b32 %temp; 
	mov.b64 	{%r45, %temp}, %fd154;
	}
	{
	.reg .b32 %temp; 
	mov.b64 	{%temp, %r46}, %fd154;
	}
	add.s32 	%r47, %r46, -1048576;
	mov.b64 	%fd155, {%r45, %r47};
	rsqrt.approx.ftz.f64 	%fd156, %fd155;
	{
	.reg .b32 %temp; 
	mov.b64 	{%r48, %temp}, %fd156;
	}
	{
	.reg .b32 %temp; 
	mov.b64 	{%temp, %r49}, %fd156;
	}
	add.s32 	%r50, %r49, -1048576;
	mov.b64 	%fd157, {%r48, %r50};
	mul.f64 	%fd158, %fd155, %fd156;
	neg.f64 	%fd159, %fd158;
	fma.rn.f64 	%fd160, %fd158, %fd159, %fd155;
	fma.rn.f64 	%fd161, %fd160, %fd157, %fd158;
	neg.f64 	%fd162, %fd161;
	fma.rn.f64 	%fd163, %fd156, %fd162, 0d3FF0000000000000;
	fma.rn.f64 	%fd164, %fd163, %fd157, %fd157;
	fma.rn.f64 	%fd165, %fd161, %fd162, %fd155;
	fma.rn.f64 	%fd166, %fd165, %fd164, %fd161;
	{
	.reg .b32 %temp; 
	mov.b64 	{%r51, %temp}, %fd166;
	}
	{
	.reg .b32 %temp; 
	mov.b64 	{%temp, %r52}, %fd166;
	}
	add.s32 	%r53, %r52, 1048576;
	mov.b64 	%fd167, {%r51, %r53};
	setp.lt.s32 	%p15, %r46, 1;
	mov.f64 	%fd168, 0d0000000000000000;
	mul.rn.f64 	%fd169, %fd168, %fd168;
	fma.rn.f64 	%fd170, %fd167, 0d3FBC583065D4042A, %fd167;
	selp.f64 	%fd171, %fd169, %fd170, %p15;
	setp.lt.s32 	%p16, %r46, 0;
	mov.f64 	%fd172, 0d7FF0000000000000;
	mul.rn.f64 	%fd173, %fd171, %fd172;
	selp.f64 	%fd333, %fd173, %fd171, %p16;
$L__BB0_20:
	add.f64 	%fd183, %fd333, %fd333;
	div.rn.f64 	%fd184, %fd183, 0d4066800000000000;
	mul.f64 	%fd27, %fd3, %fd184;
	abs.f64 	%fd28, %fd27;
	setp.neu.f64 	%p18, %fd28, 0d7FF0000000000000;
	@%p18 bra 	$L__BB0_22;
	mov.f64 	%fd190, 0d0000000000000000;
	mul.rn.f64 	%fd335, %fd27, %fd190;
	mov.b32 	%r84, 1;
	bra.uni 	$L__BB0_25;
$L__BB0_22:
	mul.f64 	%fd185, %fd27, 0d3FE45F306DC9C883;
	cvt.rni.s32.f64 	%r83, %fd185;
	cvt.rn.f64.s32 	%fd186, %r83;
	fma.rn.f64 	%fd187, %fd186, 0dBFF921FB54442D18, %fd27;
	fma.rn.f64 	%fd188, %fd186, 0dBC91A62633145C00, %fd187;
	fma.rn.f64 	%fd335, %fd186, 0dB97B839A252049C0, %fd188;
	setp.ltu.f64 	%p19, %fd28, 0d41E0000000000000;
	@%p19 bra 	$L__BB0_24;
	{ // callseq 1, 0
	.param .b64 param0;
	st.param.f64 	[param0], %fd27;
	.param .align 16 .b8 retval0[16];
	call.uni (retval0), 
	__internal_trig_reduction_slowpathd, 
	(
	param0
	);
	ld.param.f64 	%fd335, [retval0];
	ld.param.b32 	%r83, [retval0+8];
	} // callseq 1
$L__BB0_24:
	add.s32 	%r84, %r83, 1;
$L__BB0_25:
	setp.gt.s32 	%p20, %r2, 1071801957;
	shl.b32 	%r56, %r84, 6;
	cvt.u64.u32 	%rd19, %r56;
	and.b64  	%rd20, %rd19, 64;
	add.s64 	%rd22, %rd17, %rd20;
	mul.rn.f64 	%fd191, %fd335, %fd335;
	and.b32  	%r57, %r84, 1;
	setp.eq.b32 	%p21, %r57, 1;
	selp.f64 	%fd192, 0dBDA8FF8320FD8164, 0d3DE5DB65F9785EBA, %p21;
	ld.global.nc.v2.f64 	{%fd193, %fd194}, [%rd22];
	fma.rn.f64 	%fd195, %fd192, %fd191, %fd193;
	fma.rn.f64 	%fd196, %fd195, %fd191, %fd194;
	ld.global.nc.v2.f64 	{%fd197, %fd198}, [%rd22+16];
	fma.rn.f64 	%fd199, %fd196, %fd191, %fd197;
	fma.rn.f64 	%fd200, %fd199, %fd191, %fd198;
	ld.global.nc.v2.f64 	{%fd201, %fd202}, [%rd22+32];
	fma.rn.f64 	%fd203, %fd200, %fd191, %fd201;
	fma.rn.f64 	%fd204, %fd203, %fd191, %fd202;
	fma.rn.f64 	%fd205, %fd204, %fd335, %fd335;
	fma.rn.f64 	%fd206, %fd204, %fd191, 0d3FF0000000000000;
	selp.f64 	%fd207, %fd206, %fd205, %p21;
	and.b32  	%r58, %r84, 2;
	setp.eq.s32 	%p22, %r58, 0;
	mov.f64 	%fd208, 0d0000000000000000;
	sub.f64 	%fd209, %fd208, %fd207;
	selp.f64 	%fd34, %fd207, %fd209, %p22;
	@%p20 bra 	$L__BB0_29;
	setp.gt.s32 	%p25, %r2, -1;
	@%p25 bra 	$L__BB0_28;
	mov.f64 	%fd235, 0d3C91A62633145C07;
	mov.f64 	%fd236, 0d0000000000000000;
	add.rn.f64 	%fd237, %fd236, %fd235;
	mov.f64 	%fd238, 0d3FF921FB54442D18;
	add.rn.f64 	%fd336, %fd238, %fd237;
	bra.uni 	$L__BB0_30;
$L__BB0_28:
	mov.f64 	%fd230, 0dBC91A62633145C07;
	mov.f64 	%fd231, 0d0000000000000000;
	add.rn.f64 	%fd232, %fd231, %fd230;
	neg.f64 	%fd233, %fd232;
	mov.f64 	%fd234, 0d3FF921FB54442D18;
	add.rn.f64 	%fd336, %fd234, %fd233;
	bra.uni 	$L__BB0_30;
$L__BB0_29:
	mov.f64 	%fd210, 0d3FF0000000000000;
	{
	.reg .b32 %temp; 
	mov.b64 	{%r59, %temp}, %fd210;
	}
	{
	.reg .b32 %temp; 
	mov.b64 	{%temp, %r60}, %fd210;
	}
	add.s32 	%r61, %r60, -1048576;
	mov.b64 	%fd211, {%r59, %r61};
	rsqrt.approx.ftz.f64 	%fd212, %fd211;
	{
	.reg .b32 %temp; 
	mov.b64 	{%r62, %temp}, %fd212;
	}
	{
	.reg .b32 %temp; 
	mov.b64 	{%temp, %r63}, %fd212;
	}
	add.s32 	%r64, %r63, -1048576;
	mov.b64 	%fd213, {%r62, %r64};
	mul.f64 	%fd214, %fd211, %fd212;
	neg.f64 	%fd215, %fd214;
	fma.rn.f64 	%fd216, %fd214, %fd215, %fd211;
	fma.rn.f64 	%fd217, %fd216, %fd213, %fd214;
	neg.f64 	%fd218, %fd217;
	fma.rn.f64 	%fd219, %fd212, %fd218, 0d3FF0000000000000;
	fma.rn.f64 	%fd220, %fd219, %fd213, %fd213;
	fma.rn.f64 	%fd221, %fd217, %fd218, %fd211;
	fma.rn.f64 	%fd222, %fd221, %fd220, %fd217;
	{
	.reg .b32 %temp; 
	mov.b64 	{%r65, %temp}, %fd222;
	}
	{
	.reg .b32 %temp; 
	mov.b64 	{%temp, %r66}, %fd222;
	}
	add.s32 	%r67, %r66, 1048576;
	mov.b64 	%fd223, {%r65, %r67};
	setp.lt.s32 	%p23, %r60, 1;
	mov.f64 	%fd224, 0d0000000000000000;
	mul.rn.f64 	%fd225, %fd224, %fd224;
	fma.rn.f64 	%fd226, %fd223, 0d3FBC583065D4042A, %fd223;
	selp.f64 	%fd227, %fd225, %fd226, %p23;
	setp.lt.s32 	%p24, %r60, 0;
	mov.f64 	%fd228, 0d7FF0000000000000;
	mul.rn.f64 	%fd229, %fd227, %fd228;
	selp.f64 	%fd336, %fd229, %fd227, %p24;
$L__BB0_30:
	add.f64 	%fd239, %fd336, %fd336;
	div.rn.f64 	%fd240, %fd239, 0d4066800000000000;
	mul.f64 	%fd39, %fd4, %fd240;
	abs.f64 	%fd40, %fd39;
	setp.neu.f64 	%p26, %fd40, 0d7FF0000000000000;
	@%p26 bra 	$L__BB0_32;
	mov.f64 	%fd246, 0d0000000000000000;
	mul.rn.f64 	%fd338, %fd39, %fd246;
	mov.b32 	%r86, 1;
	bra.uni 	$L__BB0_35;
$L__BB0_32:
	mul.f64 	%fd241, %fd39, 0d3FE45F306DC9C883;
	cvt.rni.s32.f64 	%r85, %fd241;
	cvt.rn.f64.s32 	%fd242, %r85;
	fma.rn.f64 	%fd243, %fd242, 0dBFF921FB54442D18, %fd39;
	fma.rn.f64 	%fd244, %fd242, 0dBC91A62633145C00, %fd243;
	fma.rn.f64 	%fd338, %fd242, 0dB97B839A252049C0, %fd244;
	setp.ltu.f64 	%p27, %fd40, 0d41E0000000000000;
	@%p27 bra 	$L__BB0_34;
	{ // callseq 2, 0
	.param .b64 param0;
	st.param.f64 	[param0], %fd39;
	.param .align 16 .b8 retval0[16];
	call.uni (retval0), 
	__internal_trig_reduction_slowpathd, 
	(
	param0
	);
	ld.param.f64 	%fd338, [retval0];
	ld.param.b32 	%r85, [retval0+8];
	} // callseq 2
$L__BB0_34:
	add.s32 	%r86, %r85, 1;
$L__BB0_35:
	shl.b32 	%r70, %r86, 6;
	cvt.u64.u32 	%rd23, %r70;
	and.b64  	%rd24, %rd23, 64;
	add.s64 	%rd26, %rd17, %rd24;
	mul.rn.f64 	%fd247, %fd338, %fd338;
	and.b32  	%r71, %r86, 1;
	setp.eq.b32 	%p28, %r71, 1;
	selp.f64 	%fd248, 0dBDA8FF8320FD8164, 0d3DE5DB65F9785EBA, %p28;
	ld.global.nc.v2.f64 	{%fd249, %fd250}, [%rd26];
	fma.rn.f64 	%fd251, %fd248, %fd247, %fd249;
	fma.rn.f64 	%fd252, %fd251, %fd247, %fd250;
	ld.global.nc.v2.f64 	{%fd253, %fd254}, [%rd26+16];
	fma.rn.f64 	%fd255, %fd252, %fd247, %fd253;
	fma.rn.f64 	%fd256, %fd255, %fd247, %fd254;
	ld.global.nc.v2.f64 	{%fd257, %fd258}, [%rd26+32];
	fma.rn.f64 	%fd259, %fd256, %fd247, %fd257;
	fma.rn.f64 	%fd260, %fd259, %fd247, %fd258;
	fma.rn.f64 	%fd261, %fd260, %fd338, %fd338;
	fma.rn.f64 	%fd262, %fd260, %fd247, 0d3FF0000000000000;
	selp.f64 	%fd263, %fd262, %fd261, %p28;
	and.b32  	%r72, %r86, 2;
	setp.eq.s32 	%p29, %r72, 0;
	mov.f64 	%fd264, 0d0000000000000000;
	sub.f64 	%fd265, %fd264, %fd263;
	selp.f64 	%fd266, %fd263, %fd265, %p29;
	mul.f64 	%fd46, %fd34, %fd266;
	mul.f64 	%fd47, %fd15, 0d3FE0000000000000;
	abs.f64 	%fd48, %fd47;
	setp.neu.f64 	%p30, %fd48, 0d7FF0000000000000;
	@%p30 bra 	$L__BB0_37;
	mov.f64 	%fd272, 0d0000000000000000;
	mul.rn.f64 	%fd339, %fd47, %fd272;
	mov.b32 	%r87, 0;
	bra.uni 	$L__BB0_39;
$L__BB0_37:
	mul.f64 	%fd267, %fd47, 0d3FE45F306DC9C883;
	cvt.rni.s32.f64 	%r87, %fd267;
	cvt.rn.f64.s32 	%fd268, %r87;
	fma.rn.f64 	%fd269, %fd268, 0dBFF921FB54442D18, %fd47;
	fma.rn.f64 	%fd270, %fd268, 0dBC91A62633145C00, %fd269;
	fma.rn.f64 	%fd339, %fd268, 0dB97B839A252049C0, %fd270;
	setp.ltu.f64 	%p31, %fd48, 0d41E0000000000000;
	@%p31 bra 	$L__BB0_39;
	{ // callseq 3, 0
	.param .b64 param0;
	st.param.f64 	[param0], %fd47;
	.param .align 16 .b8 retval0[16];
	call.uni (retval0), 
	__internal_trig_reduction_slowpathd, 
	(
	param0
	);
	ld.param.f64 	%fd339, [retval0];
	ld.param.b32 	%r87, [retval0+8];
	} // callseq 3
$L__BB0_39:
	shl.b32 	%r75, %r87, 6;
	cvt.u64.u32 	%rd27, %r75;
	and.b64  	%rd28, %rd27, 64;
	add.s64 	%rd30, %rd17, %rd28;
	mul.rn.f64 	%fd273, %fd339, %fd339;
	and.b32  	%r76, %r87, 1;
	setp.eq.b32 	%p32, %r76, 1;
	selp.f64 	%fd274, 0dBDA8FF8320FD8164, 0d3DE5DB65F9785EBA, %p32;
	ld.global.nc.v2.f64 	{%fd275, %fd276}, [%rd30];
	fma.rn.f64 	%fd277, %fd274, %fd273, %fd275;
	fma.rn.f64 	%fd278, %fd277, %fd273, %fd276;
	ld.global.nc.v2.f64 	{%fd279, %fd280}, [%rd30+16];
	fma.rn.f64 	%fd281, %fd278, %fd273, %fd279;
	fma.rn.f64 	%fd282, %fd281, %fd273, %fd280;
	ld.global.nc.v2.f64 	{%fd283, %fd284}, [%rd30+32];
	fma.rn.f64 	%fd285, %fd282, %fd273, %fd283;
	fma.rn.f64 	%fd286, %fd285, %fd273, %fd284;
	fma.rn.f64 	%fd287, %fd286, %fd339, %fd339;
	fma.rn.f64 	%fd288, %fd286, %fd273, 0d3FF0000000000000;
	selp.f64 	%fd289, %fd288, %fd287, %p32;
	and.b32  	%r77, %r87, 2;
	setp.eq.s32 	%p33, %r77, 0;
	mov.f64 	%fd290, 0d0000000000000000;
	sub.f64 	%fd291, %fd290, %fd289;
	selp.f64 	%fd292, %fd289, %fd291, %p33;
	mul.f64 	%fd293, %fd46, %fd292;
	mul.f64 	%fd294, %fd292, %fd293;
	fma.rn.f64 	%fd295, %fd22, %fd22, %fd294;
	sqrt.rn.f64 	%fd53, %fd295;
	mov.f64 	%fd296, 0d3FF0000000000000;
	sub.f64 	%fd297, %fd296, %fd295;
	sqrt.rn.f64 	%fd54, %fd297;
	abs.f64 	%fd55, %fd54;
	abs.f64 	%fd56, %fd53;
	setp.leu.f64 	%p34, %fd56, %fd55;
	setp.gt.f64 	%p35, %fd56, %fd55;
	selp.f64 	%fd57, %fd56, %fd55, %p35;
	selp.f64 	%fd298, %fd55, %fd56, %p35;
	div.rn.f64 	%fd299, %fd298, %fd57;
	mul.f64 	%fd300, %fd299, %fd299;
	fma.rn.f64 	%fd301, %fd300, 0dBEF53E1D2A25FF7E, 0d3F2D3B63DBB65B49;
	fma.rn.f64 	%fd302, %fd301, %fd300, 0dBF5312788DDE082E;
	fma.rn.f64 	%fd303, %fd302, %fd300, 0d3F6F9690C8249315;
	fma.rn.f64 	%fd304, %fd303, %fd300, 0dBF82CF5AABC7CF0D;
	fma.rn.f64 	%fd305, %fd304, %fd300, 0d3F9162B0B2A3BFDE;
	fma.rn.f64 	%fd306, %fd305, %fd300, 0dBF9A7256FEB6FC6B;
	fma.rn.f64 	%fd307, %fd306, %fd300, 0d3FA171560CE4A489;
	fma.rn.f64 	%fd308, %fd307, %fd300, 0dBFA4F44D841450E4;
	fma.rn.f64 	%fd309, %fd308, %fd300, 0d3FA7EE3D3F36BB95;
	fma.rn.f64 	%fd310, %fd309, %fd300, 0dBFAAD32AE04A9FD1;
	fma.rn.f64 	%fd311, %fd310, %fd300, 0d3FAE17813D66954F;
	fma.rn.f64 	%fd312, %fd311, %fd300, 0dBFB11089CA9A5BCD;
	fma.rn.f64 	%fd313, %fd312, %fd300, 0d3FB3B12B2DB51738;
	fma.rn.f64 	%fd314, %fd313, %fd300, 0dBFB745D022F8DC5C;
	fma.rn.f64 	%fd315, %fd314, %fd300, 0d3FBC71C709DFE927;
	fma.rn.f64 	%fd316, %fd315, %fd300, 0dBFC2492491FA1744;
	fma.rn.f64 	%fd317, %fd316, %fd300, 0d3FC99999999840D2;
	fma.rn.f64 	%fd318, %fd317, %fd300, 0dBFD555555555544C;
	mul.f64 	%fd319, %fd300, %fd318;
	fma.rn.f64 	%fd58, %fd319, %fd299, %fd299;
	@%p34 bra 	$L__BB0_41;
	{
	.reg .b32 %temp; 
	mov.b64 	{%temp, %r79}, %fd54;
	}
	setp.lt.s32 	%p37, %r79, 0;
	neg.f64 	%fd322, %fd58;
	selp.f64 	%fd323, %fd58, %fd322, %p37;
	add.f64 	%fd340, %fd323, 0d3FF921FB54442D18;
	bra.uni 	$L__BB0_42;
$L__BB0_41:
	{
	.reg .b32 %temp; 
	mov.b64 	{%temp, %r78}, %fd54;
	}
	setp.lt.s32 	%p36, %r78, 0;
	mov.f64 	%fd320, 0d400921FB54442D18;
	sub.f64 	%fd321, %fd320, %fd58;
	selp.f64 	%fd340, %fd321, %fd58, %p36;
$L__BB0_42:
	setp.neu.f64 	%p38, %fd57, 0d0000000000000000;
	@%p38 bra 	$L__BB0_44;
	{
	.reg .b32 %temp; 
	mov.b64 	{%temp, %r81}, %fd54;
	}
	setp.lt.s32 	%p41, %r81, 0;
	selp.f64 	%fd341, 0d400921FB54442D18, 0d0000000000000000, %p41;
	bra.uni 	$L__BB0_45;
$L__BB0_44:
	setp.eq.f64 	%p39, %fd55, %fd56;
	{
	.reg .b32 %temp; 
	mov.b64 	{%temp, %r80}, %fd54;
	}
	setp.lt.s32 	%p40, %r80, 0;
	selp.f64 	%fd324, 0d4002D97C7F3321D2, 0d3FE921FB54442D18, %p40;
	selp.f64 	%fd341, %fd324, %fd340, %p39;
$L__BB0_45:
	add.rn.f64 	%fd325, %fd55, %fd56;
	setp.nan.f64 	%p42, %fd325, %fd325;
	copysign.f64 	%fd326, %fd53, %fd341;
	selp.f64 	%fd327, %fd325, %fd326, %p42;
	add.f64 	%fd328, %fd327, %fd327;
	mul.f64 	%fd329, %fd328, 0d40B8E30000000000;
	cvta.to.global.u64 	%rd31, %rd5;
	add.s64 	%rd33, %rd31, %rd10;
	st.global.f64 	[%rd33], %fd329;
$L__BB0_46:
	ret;

}
.func  (.param .align 16 .b8 func_retval0[16]) __internal_trig_reduction_slowpathd(
	.param .b64 __internal_trig_reduction_slowpathd_param_0
)
{
	.local .align 8 .b8 	__local_depot1[40];
	.reg .b64 	%SP;
	.reg .b64 	%SPL;
	.reg .pred 	%p<10>;
	.reg .b32 	%r<47>;
	.reg .b64 	%rd<74>;
	.reg .b64 	%fd<5>;

	mov.u64 	%SPL, __local_depot1;
	ld.param.f64 	%fd4, [__internal_trig_reduction_slowpathd_param_0];
	add.u64 	%rd1, %SPL, 0;
	{
	.reg .b32 %temp; 
	mov.b64 	{%temp, %r1}, %fd4;
	}
	shr.u32 	%r2, %r1, 20;
	and.b32  	%r3, %r2, 2047;
	setp.eq.s32 	%p1, %r3, 2047;
	mov.b32 	%r46, 0;
	@%p1 bra 	$L__BB1_9;
	add.s32 	%r20, %r3, -1024;
	mov.b64 	%rd20, %fd4;
	shl.b64 	%rd2, %rd20, 11;
	shr.u32 	%r4, %r20, 6;
	sub.s32 	%r45, 15, %r4;
	sub.s32 	%r21, 19, %r4;
	setp.lt.u32 	%p2, %r20, 128;
	selp.b32 	%r6, 18, %r21, %p2;
	setp.ge.s32 	%p3, %r45, %r6;
	mov.b64 	%rd70, 0;
	@%p3 bra 	$L__BB1_4;
	add.s32 	%r23, %r6, %r4;
	neg.s32 	%r43, %r23;
	or.b64  	%rd3, %rd2, -9223372036854775808;
	mov.b64 	%rd70, 0;
	mov.b32 	%r42, 0;
	mov.u64 	%rd25, __cudart_i2opi_d;
	mov.u32 	%r44, %r45;
$L__BB1_3:
	.pragma "nounroll";
	mul.wide.s32 	%rd22, %r42, 8;
	add.s64 	%rd23, %rd1, %rd22;
	mul.wide.s32 	%rd24, %r44, 8;
	add.s64 	%rd26, %rd25, %rd24;
	ld.global.nc.u64 	%rd27, [%rd26];
	{
	.reg .u32 %r0, %r1, %r2, %r3, %alo, %ahi, %blo, %bhi, %clo, %chi;
	mov.b64 	{%alo,%ahi}, %rd27;
	mov.b64 	{%blo,%bhi}, %rd3;
	mov.b64 	{%clo,%chi}, %rd70;
	mad.lo.cc.u32 	%r0, %alo, %blo, %clo;
	madc.hi.cc.u32 	%r1, %alo, %blo, %chi;
	madc.hi.u32 	%r2, %alo, %bhi, 0;
	mad.lo.cc.u32 	%r1, %alo, %bhi, %r1;
	madc.hi.cc.u32 	%r2, %ahi, %blo, %r2;
	madc.hi.u32 	%r3, %ahi, %bhi, 0;
	mad.lo.cc.u32 	%r1, %ahi, %blo, %r1;
	madc.lo.cc.u32 	%r2, %ahi, %bhi, %r2;
	addc.u32 	%r3, %r3, 0;
	mov.b64 	%rd28, {%r0,%r1};
	mov.b64 	%rd70, {%r2,%r3};
	}
	st.local.u64 	[%rd23], %rd28;
	add.s32 	%r44, %r44, 1;
	add.s32 	%r43, %r43, 1;
	add.s32 	%r42, %r42, 1;
	setp.ne.s32 	%p4, %r43, -15;
	mov.u32 	%r45, %r6;
	@%p4 bra 	$L__BB1_3;
$L__BB1_4:
	cvt.s64.s32 	%rd29, %r45;
	cvt.u64.u32 	%rd30, %r4;
	add.s64 	%rd31, %rd30, %rd29;
	shl.b64 	%rd32, %rd31, 3;
	add.s64 	%rd33, %rd1, %rd32;
	st.local.u64 	[%rd33+-120], %rd70;
	and.b32  	%r15, %r2, 63;
	ld.local.u64 	%rd72, [%rd1+16];
	ld.local.u64 	%rd71, [%rd1+24];
	setp.eq.s32 	%p5, %r15, 0;
	@%p5 bra 	$L__BB1_6;
	shl.b64 	%rd34, %rd71, %r15;
	shr.u64 	%rd35, %rd72, 1;
	xor.b32  	%r24, %r15, 63;
	shr.u64 	%rd36, %rd35, %r24;
	or.b64  	%rd71, %rd34, %rd36;
	ld.local.u64 	%rd37, [%rd1+8];
	shl.b64 	%rd38, %rd72, %r15;
	shr.u64 	%rd39, %rd37, 1;
	shr.u64 	%rd40, %rd39, %r24;
	or.b64  	%rd72, %rd38, %rd40;
$L__BB1_6:
	and.b32  	%r25, %r1, -2147483648;
	shr.u64 	%rd41, %rd71, 62;
	cvt.u32.u64 	%r26, %rd41;
	mov.b64 	{%r27, %r28}, %rd71;
	mov.b64 	{%r29, %r30}, %rd72;
	shf.l.wrap.b32 	%r31, %r30, %r27, 2;
	shf.l.wrap.b32 	%r32, %r27, %r28, 2;
	mov.b64 	%rd42, {%r31, %r32};
	shl.b64 	%rd43, %rd72, 2;
	shr.u64 	%rd44, %rd42, 63;
	cvt.u32.u64 	%r33, %rd44;
	add.s32 	%r34, %r33, %r26;
	setp.eq.s32 	%p6, %r25, 0;
	neg.s32 	%r35, %r34;
	selp.b32 	%r46, %r34, %r35, %p6;
	setp.gt.s64 	%p7, %rd42, -1;
	mov.b64 	%rd45, 0;
	{
	.reg .u32 %r0, %r1, %r2, %r3, %a0, %a1, %a2, %a3, %b0, %b1, %b2, %b3;
	mov.b64 	{%a0,%a1}, %rd45;
	mov.b64 	{%a2,%a3}, %rd45;
	mov.b64 	{%b0,%b1}, %rd43;
	mov.b64 	{%b2,%b3}, %rd42;
	sub.cc.u32 	%r0, %a0, %b0;
	subc.cc.u32 	%r1, %a1, %b1;
	subc.cc.u32 	%r2, %a2, %b2;
	subc.u32 	%r3, %a3, %b3;
	mov.b64 	%rd46, {%r0,%r1};
	mov.b64 	%rd47, {%r2,%r3};
	}
	xor.b32  	%r36, %r25, -2147483648;
	selp.b64 	%rd73, %rd42, %rd47, %p7;
	selp.b64 	%rd14, %rd43, %rd46, %p7;
	selp.b32 	%r17, %r25, %r36, %p7;
	clz.b64 	%r37, %rd73;
	cvt.u64.u32 	%rd15, %r37;
	setp.eq.s32 	%p8, %r37, 0;
	@%p8 bra 	$L__BB1_8;
	cvt.u32.u64 	%r38, %rd15;
	and.b32  	%r39, %r38, 63;
	shl.b64 	%rd48, %rd73, %r39;
	shr.u64 	%rd49, %rd14, 1;
	not.b32 	%r40, %r38;
	and.b32  	%r41, %r40, 63;
	shr.u64 	%rd50, %rd49, %r41;
	or.b64  	%rd73, %rd48, %rd50;
$L__BB1_8:
	mov.b64 	%rd51, -3958705157555305931;
	{
	.reg .u32 %r0, %r1, %r2, %r3, %alo, %ahi, %blo, %bhi;
	mov.b64 	{%alo,%ahi}, %rd73;
	mov.b64 	{%blo,%bhi}, %rd51;
	mul.lo.u32 	%r0, %alo, %blo;
	mul.hi.u32 	%r1, %alo, %blo;
	mad.lo.cc.u32 	%r1, %alo, %bhi, %r1;
	madc.hi.u32 	%r2, %alo, %bhi, 0;
	mad.lo.cc.u32 	%r1, %ahi, %blo, %r1;
	madc.hi.cc.u32 	%r2, %ahi, %blo, %r2;
	madc.hi.u32 	%r3, %ahi, %bhi, 0;
	mad.lo.cc.u32 	%r2, %ahi, %bhi, %r2;
	addc.u32 	%r3, %r3, 0;
	mov.b64 	%rd52, {%r0,%r1};
	mov.b64 	%rd53, {%r2,%r3};
	}
	setp.gt.s64 	%p9, %rd53, 0;
	{
	.reg .u32 %r0, %r1, %r2, %r3, %a0, %a1, %a2, %a3, %b0, %b1, %b2, %b3;
	mov.b64 	{%a0,%a1}, %rd52;
	mov.b64 	{%a2,%a3}, %rd53;
	mov.b64 	{%b0,%b1}, %rd52;
	mov.b64 	{%b2,%b3}, %rd53;
	add.cc.u32 	%r0, %a0, %b0;
	addc.cc.u32 	%r1, %a1, %b1;
	addc.cc.u32 	%r2, %a2, %b2;
	addc.u32 	%r3, %a3, %b3;
	mov.b64 	%rd54, {%r0,%r1};
	mov.b64 	%rd55, {%r2,%r3};
	}
	selp.b64 	%rd56, %rd55, %rd53, %p9;
	selp.s64 	%rd57, -1, 0, %p9;
	sub.s64 	%rd58, %rd57, %rd15;
	cvt.u64.u32 	%rd59, %r17;
	shl.b64 	%rd60, %rd59, 32;
	add.s64 	%rd61, %rd56, 1;
	shr.u64 	%rd62, %rd61, 10;
	add.s64 	%rd63, %rd62, 1;
	shr.u64 	%rd64, %rd63, 1;
	shl.b64 	%rd65, %rd58, 52;
	add.s64 	%rd66, %rd65, %rd64;
	add.s64 	%rd67, %rd66, 4602678819172646912;
	or.b64  	%rd68, %rd67, %rd60;
	mov.b64 	%fd4, %rd68;
$L__BB1_9:
	st.param.f64 	[func_retval0], %fd4;
	st.param.b32 	[func_retval0+8], %r46;
	ret;

}


// ===== COMPILED SASS (sm_100) =====

	.target	sm_100

	.elftype	@"ET_EXEC"


//--------------------- .note.nv.tkinfo           --------------------------
	.section	.note.nv.tkinfo,"",@"SHT_NOTE"
	.sectionflags	@"SHF_NOTE_NV_TKINFO"
	.tkinfo
        /*0018*/ 	.word	0x00000002
        /*0030*/ 	.string	""
        /*0030*/ 	.string	"ptxas"
        /*0030*/ 	.string	"Cuda compilation tools, release 13.0, V13.0.88"
        /*0030*/ 	.string	"Build cuda_13.0.r13.0/compiler.36424714_0"
        /*0030*/ 	.string	"-arch sm_100 -m 64 "



//--------------------- .note.nv.cuinfo           --------------------------
	.section	.note.nv.cuinfo,"",@"SHT_NOTE"
	.sectionflags	@"SHF_NOTE_NV_CUINFO"
        /*0018*/ 	.short	0x0002
        /*001a*/ 	.short	0x0064
        /*001c*/ 	.short	0x0082
	.zero		2


//--------------------- .nv.info                  --------------------------
	.section	.nv.info,"",@"SHT_CUDA_INFO"
	.align	4


	//----- nvinfo : EIATTR_REGCOUNT
	.align		4
        /*0000*/ 	.byte	0x04, 0x2f
        /*0002*/ 	.short	(.L_3 - .L_2)
	.align		4
.L_2:
        /*0004*/ 	.word	index@(_Z25haversine_distance_kerneliPKdS0_S0_S0_Pd)
        /*0008*/ 	.word	0x00000022


	//----- nvinfo : EIATTR_FRAME_SIZE
	.align		4
.L_3:
        /*000c*/ 	.byte	0x04, 0x11
        /*000e*/ 	.short	(.L_5 - .L_4)
	.align		4
.L_4:
        /*0010*/ 	.word	index@($_Z25haversine_distance_kerneliPKdS0_S0_S0_Pd$__internal_trig_reduction_slowpathd)
        /*0014*/ 	.word	0x00000028


	//----- nvinfo : EIATTR_FRAME_SIZE
	.align		4
.L_5:
        /*0018*/ 	.byte	0x04, 0x11
        /*001a*/ 	.short	(.L_7 - .L_6)
	.align		4
.L_6:
        /*001c*/ 	.word	index@($__internal_1_$__cuda_sm20_dsqrt_rn_f64_mediumpath_v1)
        /*0020*/ 	.word	0x00000028


	//----- nvinfo : EIATTR_FRAME_SIZE
	.align		4
.L_7:
        /*0024*/ 	.byte	0x04, 0x11
        /*0026*/ 	.short	(.L_9 - .L_8)
	.align		4
.L_8:
        /*0028*/ 	.word	index@($__internal_0_$__cuda_sm20_div_rn_f64_full)
        /*002c*/ 	.word	0x00000028


	//----- nvinfo : EIATTR_FRAME_SIZE
	.align		4
.L_9:
        /*0030*/ 	.byte	0x04, 0x11
        /*0032*/ 	.short	(.L_11 - .L_10)
	.align		4
.L_10:
        /*0034*/ 	.word	index@(_Z25haversine_distance_kerneliPKdS0_S0_S0_Pd)
        /*0038*/ 	.word	0x00000028


	//----- nvinfo : EIATTR_MIN_STACK_SIZE
	.align		4
.L_11:
        /*003c*/ 	.byte	0x04, 0x12
        /*003e*/ 	.short	(.L_13 - .L_12)
	.align		4
.L_12:
        /*0040*/ 	.word	index@(_Z25haversine_distance_kerneliPKdS0_S0_S0_Pd)
        /*0044*/ 	.word	0x00000028
.L_13:


//--------------------- .nv.compat                --------------------------
	.section	.nv.compat,"",@"SHT_CUDA_COMPAT_INFO"
	.align	4
        /*0000*/ 	.byte	0x02, 0x09, 0x00, 0x00, 0x02, 0x02, 0x01, 0x00, 0x02, 0x05, 0x05, 0x00, 0x03, 0x07, 0x01, 0x01
        /*0010*/ 	.byte	0x02, 0x03, 0x00, 0x00, 0x02, 0x06, 0x01, 0x00, 0x04, 0x0b, 0x08, 0x00, 0x01, 0x00, 0x00, 0x00
        /*0020*/ 	.byte	0x00, 0x00, 0x00, 0x00


//--------------------- .nv.info._Z25haversine_distance_kerneliPKdS0_S0_S0_Pd --------------------------
	.section	.nv.info._Z25haversine_distance_kerneliPKdS0_S0_S0_Pd,"",@"SHT_CUDA_INFO"
	.sectionflags	@""
	.align	4


	//----- nvinfo : EIATTR_CUDA_API_VERSION
	.align		4
        /*0000*/ 	.byte	0x04, 0x37
        /*0002*/ 	.short	(.L_15 - .L_14)
.L_14:
        /*0004*/ 	.word	0x00000082


	//----- nvinfo : EIATTR_KPARAM_INFO
	.align		4
.L_15:
        /*0008*/ 	.byte	0x04, 0x17
        /*000a*/ 	.short	(.L_17 - .L_16)
.L_16:
        /*000c*/ 	.word	0x00000000
        /*0010*/ 	.short	0x0005
        /*0012*/ 	.short	0x0028
        /*0014*/ 	.byte	0x00, 0xf5, 0x21, 0x00


	//----- nvinfo : EIATTR_KPARAM_INFO
	.align		4
.L_17:
        /*0018*/ 	.byte	0x04, 0x17
        /*001a*/ 	.short	(.L_19 - .L_18)
.L_18:
        /*001c*/ 	.word	0x00000000
        /*0020*/ 	.short	0x0004
        /*0022*/ 	.short	0x0020
        /*0024*/ 	.byte	0x00, 0xf5, 0x21, 0x00


	//----- nvinfo : EIATTR_KPARAM_INFO
	.align		4
.L_19:
        /*0028*/ 	.byte	0x04, 0x17
        /*002a*/ 	.short	(.L_21 - .L_20)
.L_20:
        /*002c*/ 	.word	0x00000000
        /*0030*/ 	.short	0x0003
        /*0032*/ 	.short	0x0018
        /*0034*/ 	.byte	0x00, 0xf5, 0x21, 0x00


	//----- nvinfo : EIATTR_KPARAM_INFO
	.align		4
.L_21:
        /*0038*/ 	.byte	0x04, 0x17
        /*003a*/ 	.short	(.L_23 - .L_22)
.L_22:
        /*003c*/ 	.word	0x00000000
        /*0040*/ 	.short	0x0002
        /*0042*/ 	.short	0x0010
        /*0044*/ 	.byte	0x00, 0xf5, 0x21, 0x00


	//----- nvinfo : EIATTR_KPARAM_INFO
	.align		4
.L_23:
        /*0048*/ 	.byte	0x04, 0x17
        /*004a*/ 	.short	(.L_25 - .L_24)
.L_24:
        /*004c*/ 	.word	0x00000000
        /*0050*/ 	.short	0x0001
        /*0052*/ 	.short	0x0008
        /*0054*/ 	.byte	0x00, 0xf5, 0x21, 0x00


	//----- nvinfo : EIATTR_KPARAM_INFO
	.align		4
.L_25:
        /*0058*/ 	.byte	0x04, 0x17
        /*005a*/ 	.short	(.L_27 - .L_26)
.L_26:
        /*005c*/ 	.word	0x00000000
        /*0060*/ 	.short	0x0000
        /*0062*/ 	.short	0x0000
        /*0064*/ 	.byte	0x00, 0xf0, 0x11, 0x00


	//----- nvinfo : EIATTR_SPARSE_MMA_MASK
	.align		4
.L_27:
        /*0068*/ 	.byte	0x03, 0x50
        /*006a*/ 	.short	0x0000


	//----- nvinfo : EIATTR_MAXREG_COUNT
	.align		4
        /*006c*/ 	.byte	0x03, 0x1b
        /*006e*/ 	.short	0x00ff


	//----- nvinfo : EIATTR_MERCURY_ISA_VERSION
	.align		4
        /*0070*/ 	.byte	0x03, 0x5f
        /*0072*/ 	.short	0x0101


	//----- nvinfo : EIATTR_VRC_CTA_INIT_COUNT
	.align		4
        /*0074*/ 	.byte	0x02, 0x4a
	.zero		1
	.zero		1


	//----- nvinfo : EIATTR_EXIT_INSTR_OFFSETS
	.align		4
        /*0078*/ 	.byte	0x04, 0x1c
        /*007a*/ 	.short	(.L_29 - .L_28)


	//   ....[0]....
.L_28:
        /*007c*/ 	.word	0x00000070


	//   ....[1]....
        /*0080*/ 	.word	0x000022f0


	//----- nvinfo : EIATTR_CRS_STACK_SIZE
	.align		4
.L_29:
        /*0084*/ 	.byte	0x04, 0x1e
        /*0086*/ 	.short	(.L_31 - .L_30)
.L_30:
        /*0088*/ 	.word	0x00000000


	//----- nvinfo : EIATTR_CBANK_PARAM_SIZE
	.align		4
.L_31:
        /*008c*/ 	.byte	0x03, 0x19
        /*008e*/ 	.short	0x0030


	//----- nvinfo : EIATTR_PARAM_CBANK
	.align		4
        /*0090*/ 	.byte	0x04, 0x0a
        /*0092*/ 	.short	(.L_33 - .L_32)
	.align		4
.L_32:
        /*0094*/ 	.word	index@(.nv.constant0._Z25haversine_distance_kerneliPKdS0_S0_S0_Pd)
        /*0098*/ 	.short	0x0380
        /*009a*/ 	.short	0x0030


	//----- nvinfo : EIATTR_SW_WAR
	.align		4
.L_33:
        /*009c*/ 	.byte	0x04, 0x36
        /*009e*/ 	.short	(.L_35 - .L_34)
.L_34:
        /*00a0*/ 	.word	0x00000008
.L_35:


//--------------------- .nv.callgraph             --------------------------
	.section	.nv.callgraph,"",@"SHT_CUDA_CALLGRAPH"
	.align	4
	.sectionentsize	8
	.align		4
        /*0000*/ 	.word	0x00000000
	.align		4
        /*0004*/ 	.word	0xffffffff
	.align		4
        /*0008*/ 	.word	0x00000000
	.align		4
        /*000c*/ 	.word	0xfffffffe
	.align		4
        /*0010*/ 	.word	0x00000000
	.align		4
        /*0014*/ 	.word	0xfffffffd
	.align		4
        /*0018*/ 	.word	0x00000000
	.align		4
        /*001c*/ 	.word	0xfffffffc


//--------------------- .nv.constant4             --------------------------
	.section	.nv.constant4,"a",@progbits
	.align	8
	.align		8
.nv.constant4:
        /*0000*/ 	.dword	__cudart_i2opi_d
	.align		8
        /*0008*/ 	.dword	__cudart_sin_cos_coeffs


//--------------------- .text._Z25haversine_distance_kerneliPKdS0_S0_S0_Pd --------------------------
	.section	.text._Z25haversine_distance_kerneliPKdS0_S0_S0_Pd,"ax",@progbits
	.align	128
        .global         _Z25haversine_distance_kerneliPKdS0_S0_S0_Pd
        .type           _Z25haversine_distance_kerneliPKdS0_S0_S0_Pd,@function
        .size           _Z25haversine_distance_kerneliPKdS0_S0_S0_Pd,(.L_x_41 - _Z25haversine_distance_kerneliPKdS0_S0_S0_Pd)
        .other          _Z25haversine_distance_kerneliPKdS0_S0_S0_Pd,@"STO_CUDA_ENTRY STV_DEFAULT"
_Z25haversine_distance_kerneliPKdS0_S0_S0_Pd:
.text._Z25haversine_distance_kerneliPKdS0_S0_S0_Pd:
[----:B------:R-:W0:Y:S01]  /*0000*/  LDC R1, c[0x0][0x37c] ;  /* 0x0000df00ff017b82 */ /* 0x000e220000000800 */
[----:B------:R-:W1:Y:S01]  /*0010*/  S2R R0, SR_CTAID.X ;  /* 0x0000000000007919 */ /* 0x000e620000002500 */
[----:B------:R-:W2:Y:S01]  /*0020*/  LDCU UR4, c[0x0][0x380] ;  /* 0x00007000ff0477ac */ /* 0x000ea20008000800 */
[----:B0-----:R-:W-:Y:S01]  /*0030*/  VIADD R1, R1, 0xffffffd8 ;  /* 0xffffffd801017836 */ /* 0x001fe20000000000 */
[----:B------:R-:W1:Y:S02]  /*0040*/  S2R R3, SR_TID.X ;  /* 0x0000000000037919 */ /* 0x000e640000002100 */
[----:B-1----:R-:W-:-:S05]  /*0050*/  IMAD R0, R0, R0, R3 ;  /* 0x0000000000007224 */ /* 0x002fca00078e0203 */
[----:B--2---:R-:W-:-:S13]  /*0060*/  ISETP.GE.AND P0, PT, R0, UR4, PT ;  /* 0x0000000400007c0c */ /* 0x004fda000bf06270 */
[----:B------:R-:W-:Y:S05]  /*0070*/  @P0 EXIT ;  /* 0x000000000000094d */ /* 0x000fea0003800000 */
[----:B------:R-:W0:Y:S01]  /*0080*/  LDC.64 R20, c[0x0][0x388] ;  /* 0x0000e200ff147b82 */ /* 0x000e220000000a00 */
[----:B------:R-:W1:Y:S07]  /*0090*/  LDCU.64 UR4, c[0x0][0x358] ;  /* 0x00006b00ff0477ac */ /* 0x000e6e0008000a00 */
[----:B------:R-:W2:Y:S08]  /*00a0*/  LDC.64 R16, c[0x0][0x398] ;  /* 0x0000e600ff107b82 */ /* 0x000eb00000000a00 */
[----:B------:R-:W3:Y:S08]  /*00b0*/  LDC.64 R6, c[0x0][0x390] ;  /* 0x0000e400ff067b82 */ /* 0x000ef00000000a00 */
[----:B------:R-:W4:Y:S01]  /*00c0*/  LDC.64 R4, c[0x0][0x3a0] ;  /* 0x0000e800ff047b82 */ /* 0x000f220000000a00 */
[----:B0-----:R-:W-:-:S06]  /*00d0*/  IMAD.WIDE R20, R0, 0x8, R20 ;  /* 0x0000000800147825 */ /* 0x001fcc00078e0214 */
[----:B-1----:R-:W5:Y:S01]  /*00e0*/  LDG.E.64 R20, desc[UR4][R20.64] ;  /* 0x0000000414147981 */ /* 0x002f62000c1e1b00 */
[----:B--2---:R-:W-:-:S06]  /*00f0*/  IMAD.WIDE R16, R0, 0x8, R16 ;  /* 0x0000000800107825 */ /* 0x004fcc00078e0210 */
[----:B------:R-:W5:Y:S01]  /*0100*/  LDG.E.64 R16, desc[UR4][R16.64] ;  /* 0x0000000410107981 */ /* 0x000f62000c1e1b00 */
[----:B---3--:R-:W-:-:S06]  /*0110*/  IMAD.WIDE R6, R0, 0x8, R6 ;  /* 0x0000000800067825 */ /* 0x008fcc00078e0206 */
[----:B------:R-:W5:Y:S01]  /*0120*/  LDG.E.64 R6, desc[UR4][R6.64] ;  /* 0x0000000406067981 */ /* 0x000f62000c1e1b00 */
[----:B----4-:R-:W-:-:S06]  /*0130*/  IMAD.WIDE R4, R0, 0x8, R4 ;  /* 0x0000000800047825 */ /* 0x010fcc00078e0204 */
[----:B------:R-:W5:Y:S01]  /*0140*/  LDG.E.64 R4, desc[UR4][R4.64] ;  /* 0x0000000404047981 */ /* 0x000f62000c1e1b00 */
[----:B------:R-:W0:Y:S01]  /*0150*/  MUFU.RCP64H R3, 180 ;  /* 0x4066800000037908 */ /* 0x000e220000001800 */
[----:B------:R-:W-:Y:S02]  /*0160*/  IMAD.MOV.U32 R10, RZ, RZ, 0x0 ;  /* 0x00000000ff0a7424 */ /* 0x000fe400078e00ff */
[----:B------:R-:W-:Y:S02]  /*0170*/  IMAD.MOV.U32 R11, RZ, RZ, 0x40668000 ;  /* 0x40668000ff0b7424 */ /* 0x000fe400078e00ff */
[----:B------:R-:W-:-:S06]  /*0180*/  IMAD.MOV.U32 R2, RZ, RZ, 0x1 ;  /* 0x00000001ff027424 */ /* 0x000fcc00078e00ff */
[----:B0-----:R-:W-:Y:S01]  /*0190*/  DFMA R8, R2, -R10, 1 ;  /* 0x3ff000000208742b */ /* 0x001fe2000000080a */
[----:B------:R-:W-:-:S07]  /*01a0*/  UMOV UR6, 0x33145c07 ;  /* 0x33145c0700067882 */ /* 0x000fce0000000000 */
[----:B------:R-:W-:Y:S01]  /*01b0*/  DFMA R8, R8, R8, R8 ;  /* 0x000000080808722b */ /* 0x000fe20000000008 */
[----:B------:R-:W-:-:S07]  /*01c0*/  UMOV UR7, 0x3c91a626 ;  /* 0x3c91a62600077882 */ /* 0x000fce0000000000 */
[----:B------:R-:W-:Y:S02]  /*01d0*/  DFMA R8, R2, R8, R2 ;  /* 0x000000080208722b */ /* 0x000fe40000000002 */
[----:B------:R-:W-:Y:S01]  /*01e0*/  DADD R2, RZ, -UR6 ;  /* 0x80000006ff027e29 */ /* 0x000fe20008000000 */
[----:B------:R-:W-:Y:S01]  /*01f0*/  UMOV UR6, 0x54442d18 ;  /* 0x54442d1800067882 */ /* 0x000fe20000000000 */
[----:B------:R-:W-:-:S04]  /*0200*/  UMOV UR7, 0x3ff921fb ;  /* 0x3ff921fb00077882 */ /* 0x000fc80000000000 */
[----:B------:R-:W-:Y:S02]  /*0210*/  DFMA R10, R8, -R10, 1 ;  /* 0x3ff00000080a742b */ /* 0x000fe4000000080a */
[----:B------:R-:W-:-:S06]  /*0220*/  DADD R2, -R2, UR6 ;  /* 0x0000000602027e29 */ /* 0x000fcc0008000100 */
[----:B------:R-:W-:Y:S02]  /*0230*/  DFMA R8, R8, R10, R8 ;  /* 0x0000000a0808722b */ /* 0x000fe40000000008 */
[----:B------:R-:W-:-:S08]  /*0240*/  DADD R10, R2, R2 ;  /* 0x00000000020a7229 */ /* 0x000fd00000000002 */
[----:B------:R-:W-:-:S08]  /*0250*/  DMUL R2, R10, R8 ;  /* 0x000000080a027228 */ /* 0x000fd00000000000 */
[----:B------:R-:W-:-:S08]  /*0260*/  DFMA R12, R2, -180, R10 ;  /* 0xc0668000020c782b */ /* 0x000fd0000000000a */
[----:B------:R-:W-:Y:S01]  /*0270*/  DFMA R2, R8, R12, R2 ;  /* 0x0000000c0802722b */ /* 0x000fe20000000002 */
[----:B------:R-:W-:-:S09]  /*0280*/  FSETP.GEU.AND P1, PT, |R11|, 6.5827683646048100446e-37, PT ;  /* 0x036000000b00780b */ /* 0x000fd20003f2e200 */
[----:B------:R-:W-:-:S05]  /*0290*/  FFMA R8, RZ, 3.6015625, R3 ;  /* 0x40668000ff087823 */ /* 0x000fca0000000003 */
[----:B------:R-:W-:-:S13]  /*02a0*/  FSETP.GT.AND P0, PT, |R8|, 1.469367938527859385e-39, PT ;  /* 0x001000000800780b */ /* 0x000fda0003f04200 */
[----:B------:R-:W-:Y:S05]  /*02b0*/  @P0 BRA P1, `(.L_x_0) ;  /* 0x0000000000180947 */ /* 0x000fea0000800000 */
[----:B------:R-:W-:Y:S01]  /*02c0*/  IMAD.MOV.U32 R12, RZ, RZ, RZ ;  /* 0x000000ffff0c7224 */ /* 0x000fe200078e00ff */
[----:B------:R-:W-:Y:S01]  /*02d0*/  MOV R8, 0x300 ;  /* 0x0000030000087802 */ /* 0x000fe20000000f00 */
[----:B------:R-:W-:-:S07]  /*02e0*/  IMAD.MOV.U32 R13, RZ, RZ, 0x40668000 ;  /* 0x40668000ff0d7424 */ /* 0x000fce00078e00ff */
[----:B-----5:R-:W-:Y:S05]  /*02f0*/  CALL.REL.NOINC `($__internal_0_$__cuda_sm20_div_rn_f64_full) ;  /* 0x0000002000007944 */ /* 0x020fea0003c00000 */
[----:B------:R-:W-:Y:S02]  /*0300*/  IMAD.MOV.U32 R2, RZ, RZ, R28 ;  /* 0x000000ffff027224 */ /* 0x000fe400078e001c */
[----:B------:R-:W-:-:S07]  /*0310*/  IMAD.MOV.U32 R3, RZ, RZ, R29 ;  /* 0x000000ffff037224 */ /* 0x000fce00078e001d */
.L_x_0:
[----:B------:R-:W0:Y:S01]  /*0320*/  MUFU.RCP64H R11, 180 ;  /* 0x40668000000b7908 */ /* 0x000e220000001800 */
[----:B------:R-:W-:Y:S01]  /*0330*/  IMAD.MOV.U32 R12, RZ, RZ, 0x0 ;  /* 0x00000000ff0c7424 */ /* 0x000fe200078e00ff */
[----:B------:R-:W-:Y:S01]  /*0340*/  UMOV UR6, 0x33145c07 ;  /* 0x33145c0700067882 */ /* 0x000fe20000000000 */
[----:B------:R-:W-:Y:S01]  /*0350*/  IMAD.MOV.U32 R13, RZ, RZ, 0x40668000 ;  /* 0x40668000ff0d7424 */ /* 0x000fe200078e00ff */
[----:B------:R-:W-:Y:S01]  /*0360*/  UMOV UR7, 0x3c91a626 ;  /* 0x3c91a62600077882 */ /* 0x000fe20000000000 */
[----:B------:R-:W-:Y:S01]  /*0370*/  IMAD.MOV.U32 R10, RZ, RZ, 0x1 ;  /* 0x00000001ff0a7424 */ /* 0x000fe200078e00ff */
[----:B-----5:R-:W-:-:S05]  /*0380*/  DADD R16, -R20, R16 ;  /* 0x0000000014107229 */ /* 0x020fca0000000110 */
[----:B0-----:R-:W-:-:S08]  /*0390*/  DFMA R8, R10, -R12, 1 ;  /* 0x3ff000000a08742b */ /* 0x001fd0000000080c */
[----:B------:R-:W-:Y:S02]  /*03a0*/  DFMA R14, R8, R8, R8 ;  /* 0x00000008080e722b */ /* 0x000fe40000000008 */
[----:B------:R-:W-:Y:S01]  /*03b0*/  DADD R8, RZ, -UR6 ;  /* 0x80000006ff087e29 */ /* 0x000fe20008000000 */
[----:B------:R-:W-:Y:S01]  /*03c0*/  UMOV UR6, 0x54442d18 ;  /* 0x54442d1800067882 */ /* 0x000fe20000000000 */
[----:B------:R-:W-:-:S04]  /*03d0*/  UMOV UR7, 0x3ff921fb ;  /* 0x3ff921fb00077882 */ /* 0x000fc80000000000 */
[----:B------:R-:W-:Y:S02]  /*03e0*/  DFMA R14, R10, R14, R10 ;  /* 0x0000000e0a0e722b */ /* 0x000fe4000000000a */
[----:B------:R-:W-:-:S06]  /*03f0*/  DADD R8, -R8, UR6 ;  /* 0x0000000608087e29 */ /* 0x000fcc0008000100 */
[----:B------:R-:W-:Y:S02]  /*0400*/  DFMA R12, R14, -R12, 1 ;  /* 0x3ff000000e0c742b */ /* 0x000fe4000000080c */
[----:B------:R-:W-:-:S06]  /*0410*/  DADD R10, R8, R8 ;  /* 0x00000000080a7229 */ /* 0x000fcc0000000008 */
[----:B------:R-:W-:-:S04]  /*0420*/  DFMA R12, R14, R12, R14 ;  /* 0x0000000c0e0c722b */ /* 0x000fc8000000000e */
[----:B------:R-:W-:-:S04]  /*0430*/  FSETP.GEU.AND P1, PT, |R11|, 6.5827683646048100446e-37, PT ;  /* 0x036000000b00780b */ /* 0x000fc80003f2e200 */
[----:B------:R-:W-:-:S08]  /*0440*/  DMUL R28, R10, R12 ;  /* 0x0000000c0a1c7228 */ /* 0x000fd00000000000 */
[----:B------:R-:W-:-:S08]  /*0450*/  DFMA R8, R28, -180, R10 ;  /* 0xc06680001c08782b */ /* 0x000fd0000000000a */
[----:B------:R-:W-:-:S10]  /*0460*/  DFMA R28, R12, R8, R28 ;  /* 0x000000080c1c722b */ /* 0x000fd4000000001c */
[----:B------:R-:W-:-:S05]  /*0470*/  FFMA R8, RZ, 3.6015625, R29 ;  /* 0x40668000ff087823 */ /* 0x000fca000000001d */
[----:B------:R-:W-:-:S13]  /*0480*/  FSETP.GT.AND P0, PT, |R8|, 1.469367938527859385e-39, PT ;  /* 0x001000000800780b */ /* 0x000fda0003f04200 */
[----:B------:R-:W-:Y:S05]  /*0490*/  @P0 BRA P1, `(.L_x_1) ;  /* 0x0000000000100947 */ /* 0x000fea0000800000 */
[----:B------:R-:W-:Y:S01]  /*04a0*/  IMAD.MOV.U32 R12, RZ, RZ, RZ ;  /* 0x000000ffff0c7224 */ /* 0x000fe200078e00ff */
[----:B------:R-:W-:Y:S01]  /*04b0*/  MOV R8, 0x4e0 ;  /* 0x000004e000087802 */ /* 0x000fe20000000f00 */
[----:B------:R-:W-:-:S07]  /*04c0*/  IMAD.MOV.U32 R13, RZ, RZ, 0x40668000 ;  /* 0x40668000ff0d7424 */ /* 0x000fce00078e00ff */
[----:B------:R-:W-:Y:S05]  /*04d0*/  CALL.REL.NOINC `($__internal_0_$__cuda_sm20_div_rn_f64_full) ;  /* 0x0000001c00887944 */ /* 0x000fea0003c00000 */
.L_x_1:
[----:B------:R-:W-:Y:S01]  /*04e0*/  DADD R8, -R6, R4 ;  /* 0x0000000006087229 */ /* 0x000fe20000000104 */
[----:B------:R-:W-:Y:S07]  /*04f0*/  BSSY.RECONVERGENT B0, `(.L_x_2) ;  /* 0x000001f000007945 */ /* 0x000fee0003800200 */
[----:B------:R-:W-:Y:S02]  /*0500*/  DMUL R8, R8, R2 ;  /* 0x0000000208087228 */ /* 0x000fe40000000000 */
[----:B------:R-:W-:-:S06]  /*0510*/  DMUL R2, R16, R28 ;  /* 0x0000001c10027228 */ /* 0x000fcc0000000000 */
[----:B------:R-:W-:-:S08]  /*0520*/  DMUL R10, R8, 0.5 ;  /* 0x3fe00000080a7828 */ /* 0x000fd00000000000 */
[----:B------:R-:W-:-:S14]  /*0530*/  DSETP.NEU.AND P0, PT, |R10|, +INF , PT ;  /* 0x7ff000000a00742a */ /* 0x000fdc0003f0d200 */
[----:B------:R-:W-:Y:S01]  /*0540*/  @!P0 DMUL R20, RZ, R10 ;  /* 0x0000000aff148228 */ /* 0x000fe20000000000 */
[----:B------:R-:W-:Y:S01]  /*0550*/  @!P0 IMAD.MOV.U32 R22, RZ, RZ, RZ ;  /* 0x000000ffff168224 */ /* 0x000fe200078e00ff */
[----:B------:R-:W-:Y:S09]  /*0560*/  @!P0 BRA `(.L_x_3) ;  /* 0x00000000005c8947 */ /* 0x000ff20003800000 */
[----:B------:R-:W-:Y:S01]  /*0570*/  UMOV UR6, 0x6dc9c883 ;  /* 0x6dc9c88300067882 */ /* 0x000fe20000000000 */
[----:B------:R-:W-:Y:S01]  /*0580*/  UMOV UR7, 0x3fe45f30 ;  /* 0x3fe45f3000077882 */ /* 0x000fe20000000000 */
[C---:B------:R-:W-:Y:S02]  /*0590*/  DSETP.GE.AND P0, PT, |R10|.reuse, 2.14748364800000000000e+09, PT ;  /* 0x41e000000a00742a */ /* 0x040fe40003f06200 */
[----:B------:R-:W-:Y:S01]  /*05a0*/  DMUL R22, R10, UR6 ;  /* 0x000000060a167c28 */ /* 0x000fe20008000000 */
[----:B------:R-:W-:Y:S01]  /*05b0*/  UMOV UR6, 0x54442d18 ;  /* 0x54442d1800067882 */ /* 0x000fe20000000000 */
[----:B------:R-:W-:-:S08]  /*05c0*/  UMOV UR7, 0x3ff921fb ;  /* 0x3ff921fb00077882 */ /* 0x000fd00000000000 */
[----:B------:R-:W0:Y:S08]  /*05d0*/  F2I.F64 R22, R22 ;  /* 0x0000001600167311 */ /* 0x000e300000301100 */
[----:B0-----:R-:W0:Y:S02]  /*05e0*/  I2F.F64 R20, R22 ;  /* 0x0000001600147312 */ /* 0x001e240000201c00 */
[----:B0-----:R-:W-:Y:S01]  /*05f0*/  DFMA R8, R20, -UR6, R10 ;  /* 0x8000000614087c2b */ /* 0x001fe2000800000a */
[----:B------:R-:W-:Y:S01]  /*0600*/  UMOV UR6, 0x33145c00 ;  /* 0x33145c0000067882 */ /* 0x000fe20000000000 */
[----:B------:R-:W-:-:S06]  /*0610*/  UMOV UR7, 0x3c91a626 ;  /* 0x3c91a62600077882 */ /* 0x000fcc0000000000 */
[----:B------:R-:W-:Y:S01]  /*0620*/  DFMA R8, R20, -UR6, R8 ;  /* 0x8000000614087c2b */ /* 0x000fe20008000008 */
[----:B------:R-:W-:Y:S01]  /*0630*/  UMOV UR6, 0x252049c0 ;  /* 0x252049c000067882 */ /* 0x000fe20000000000 */
[----:B------:R-:W-:-:S06]  /*0640*/  UMOV UR7, 0x397b839a ;  /* 0x397b839a00077882 */ /* 0x000fcc0000000000 */
[----:B------:R-:W-:Y:S01]  /*0650*/  DFMA R20, R20, -UR6, R8 ;  /* 0x8000000614147c2b */ /* 0x000fe20008000008 */
[----:B------:R-:W-:Y:S10]  /*0660*/  @!P0 BRA `(.L_x_3) ;  /* 0x00000000001c8947 */ /* 0x000ff40003800000 */
[----:B------:R-:W-:Y:S01]  /*0670*/  IMAD.MOV.U32 R18, RZ, RZ, R10 ;  /* 0x000000ffff127224 */ /* 0x000fe200078e000a */
[----:B------:R-:W-:Y:S01]  /*0680*/  MOV R8, 0x6b0 ;  /* 0x000006b000087802 */ /* 0x000fe20000000f00 */
[----:B------:R-:W-:-:S07]  /*0690*/  IMAD.MOV.U32 R9, RZ, RZ, R11 ;  /* 0x000000ffff097224 */ /* 0x000fce00078e000b */
[----:B------:R-:W-:Y:S05]  /*06a0*/  CALL.REL.NOINC `($_Z25haversine_distance_kerneliPKdS0_S0_S0_Pd$__internal_trig_reduction_slowpathd) ;  /* 0x00000024002c7944 */ /* 0x000fea0003c00000 */
[----:B------:R-:W-:Y:S02]  /*06b0*/  IMAD.MOV.U32 R22, RZ, RZ, R11 ;  /* 0x000000ffff167224 */ /* 0x000fe400078e000b */
[----:B------:R-:W-:Y:S02]  /*06c0*/  IMAD.MOV.U32 R20, RZ, RZ, R18 ;  /* 0x000000ffff147224 */ /* 0x000fe400078e0012 */
[----:B------:R-:W-:-:S07]  /*06d0*/  IMAD.MOV.U32 R21, RZ, RZ, R19 ;  /* 0x000000ffff157224 */ /* 0x000fce00078e0013 */
.L_x_3:
[----:B------:R-:W-:Y:S05]  /*06e0*/  BSYNC.RECONVERGENT B0 ;  /* 0x0000000000007941 */ /* 0x000fea0003800200 */
.L_x_2:
[----:B------:R-:W0:Y:S01]  /*06f0*/  LDCU.64 UR6, c[0x4][0x8] ;  /* 0x01000100ff0677ac */ /* 0x000e220008000a00 */
[----:B------:R-:W-:-:S05]  /*0700*/  IMAD.SHL.U32 R8, R22, 0x40, RZ ;  /* 0x0000004016087824 */ /* 0x000fca00078e00ff */
[----:B------:R-:W-:-:S04]  /*0710*/  LOP3.LUT R8, R8, 0x40, RZ, 0xc0, !PT ;  /* 0x0000004008087812 */ /* 0x000fc800078ec0ff */
[----:B0-----:R-:W-:-:S05]  /*0720*/  IADD3 R28, P0, PT, R8, UR6, RZ ;  /* 0x00000006081c7c10 */ /* 0x001fca000ff1e0ff */
[----:B------:R-:W-:-:S05]  /*0730*/  IMAD.X R29, RZ, RZ, UR7, P0 ;  /* 0x00000007ff1d7e24 */ /* 0x000fca00080e06ff */
[----:B------:R-:W2:Y:S04]  /*0740*/  LDG.E.128.CONSTANT R8, desc[UR4][R28.64] ;  /* 0x000000041c087981 */ /* 0x000ea8000c1e9d00 */
[----:B------:R-:W3:Y:S04]  /*0750*/  LDG.E.128.CONSTANT R12, desc[UR4][R28.64+0x10] ;  /* 0x000010041c0c7981 */ /* 0x000ee8000c1e9d00 */
[----:B------:R-:W4:Y:S01]  /*0760*/  LDG.E.128.CONSTANT R16, desc[UR4][R28.64+0x20] ;  /* 0x000020041c107981 */ /* 0x000f22000c1e9d00 */
[----:B------:R-:W-:Y:S01]  /*0770*/  LOP3.LUT R23, R22, 0x1, RZ, 0xc0, !PT ;  /* 0x0000000116177812 */ /* 0x000fe200078ec0ff */
[----:B------:R-:W-:Y:S01]  /*0780*/  IMAD.MOV.U32 R26, RZ, RZ, 0x20fd8164 ;  /* 0x20fd8164ff1a7424 */ /* 0x000fe200078e00ff */
[----:B------:R-:W-:Y:S01]  /*0790*/  DMUL R24, R20, R20 ;  /* 0x0000001414187228 */ /* 0x000fe20000000000 */
[----:B------:R-:W-:Y:S01]  /*07a0*/  UMOV UR6, 0x33145c07 ;  /* 0x33145c0700067882 */ /* 0x000fe20000000000 */
[----:B------:R-:W-:Y:S01]  /*07b0*/  ISETP.NE.U32.AND P0, PT, R23, 0x1, PT ;  /* 0x000000011700780c */ /* 0x000fe20003f05070 */
[----:B------:R-:W-:Y:S01]  /*07c0*/  IMAD.MOV.U32 R23, RZ, RZ, 0x3da8ff83 ;  /* 0x3da8ff83ff177424 */ /* 0x000fe200078e00ff */
[----:B------:R-:W-:-:S02]  /*07d0*/  UMOV UR7, 0x3c91a626 ;  /* 0x3c91a62600077882 */ /* 0x000fc40000000000 */
[----:B------:R-:W-:Y:S02]  /*07e0*/  FSEL R26, R26, -8.06006814911005101289e+34, !P0 ;  /* 0xf9785eba1a1a7808 */ /* 0x000fe40004000000 */
[----:B------:R-:W-:-:S06]  /*07f0*/  FSEL R27, -R23, 0.11223486810922622681, !P0 ;  /* 0x3de5db65171b7808 */ /* 0x000fcc0004000100 */
[----:B--2---:R-:W-:Y:S01]  /*0800*/  DFMA R26, R24, R26, R8 ;  /* 0x0000001a181a722b */ /* 0x004fe20000000008 */
[----:B------:R-:W0:Y:S01]  /*0810*/  MUFU.RCP64H R9, 180 ;  /* 0x4066800000097908 */ /* 0x000e220000001800 */
[----:B------:R-:W-:-:S06]  /*0820*/  IMAD.MOV.U32 R8, RZ, RZ, 0x1 ;  /* 0x00000001ff087424 */ /* 0x000fcc00078e00ff */
[----:B------:R-:W-:Y:S01]  /*0830*/  DFMA R26, R24, R26, R10 ;  /* 0x0000001a181a722b */ /* 0x000fe2000000000a */
[----:B------:R-:W-:Y:S02]  /*0840*/  IMAD.MOV.U32 R10, RZ, RZ, 0x0 ;  /* 0x00000000ff0a7424 */ /* 0x000fe400078e00ff */
[----:B------:R-:W-:-:S05]  /*0850*/  IMAD.MOV.U32 R11, RZ, RZ, 0x40668000 ;  /* 0x40668000ff0b7424 */ /* 0x000fca00078e00ff */
[----:B---3--:R-:W-:Y:S02]  /*0860*/  DFMA R12, R24, R26, R12 ;  /* 0x0000001a180c722b */ /* 0x008fe4000000000c */
[----:B0-----:R-:W-:-:S06]  /*0870*/  DFMA R26, R8, -R10, 1 ;  /* 0x3ff00000081a742b */ /* 0x001fcc000000080a */
[----:B------:R-:W-:Y:S02]  /*0880*/  DFMA R12, R24, R12, R14 ;  /* 0x0000000c180c722b */ /* 0x000fe4000000000e */
[----:B------:R-:W-:-:S06]  /*0890*/  DFMA R26, R26, R26, R26 ;  /* 0x0000001a1a1a722b */ /* 0x000fcc000000001a */
[----:B----4-:R-:W-:Y:S02]  /*08a0*/  DFMA R12, R24, R12, R16 ;  /* 0x0000000c180c722b */ /* 0x010fe40000000010 */
[----:B------:R-:W-:Y:S02]  /*08b0*/  DFMA R8, R8, R26, R8 ;  /* 0x0000001a0808722b */ /* 0x000fe40000000008 */
[----:B------:R-:W-:Y:S01]  /*08c0*/  DADD R26, RZ, -UR6 ;  /* 0x80000006ff1a7e29 */ /* 0x000fe20008000000 */
[----:B------:R-:W-:Y:S01]  /*08d0*/  UMOV UR6, 0x54442d18 ;  /* 0x54442d1800067882 */ /* 0x000fe20000000000 */
[----:B------:R-:W-:Y:S02]  /*08e0*/  UMOV UR7, 0x3ff921fb ;  /* 0x3ff921fb00077882 */ /* 0x000fe40000000000 */
[----:B------:R-:W-:Y:S02]  /*08f0*/  DFMA R12, R24, R12, R18 ;  /* 0x0000000c180c722b */ /* 0x000fe40000000012 */
[----:B------:R-:W-:-:S02]  /*0900*/  DFMA R14, R8, -R10, 1 ;  /* 0x3ff00000080e742b */ /* 0x000fc4000000080a */
[----:B------:R-:W-:-:S04]  /*0910*/  DADD R26, -R26, UR6 ;  /* 0x000000061a1a7e29 */ /* 0x000fc80008000100 */
[----:B------:R-:W-:Y:S02]  /*0920*/  DFMA R20, R12, R20, R20 ;  /* 0x000000140c14722b */ /* 0x000fe40000000014 */
[----:B------:R-:W-:Y:S02]  /*0930*/  DFMA R12, R24, R12, 1 ;  /* 0x3ff00000180c742b */ /* 0x000fe4000000000c */
[----:B------:R-:W-:Y:S02]  /*0940*/  DFMA R14, R8, R14, R8 ;  /* 0x0000000e080e722b */ /* 0x000fe40000000008 */
[----:B------:R-:W-:-:S06]  /*0950*/  DADD R10, R26, R26 ;  /* 0x000000001a0a7229 */ /* 0x000fcc000000001a */
[----:B------:R-:W-:Y:S02]  /*0960*/  FSEL R12, R12, R20, !P0 ;  /* 0x000000140c0c7208 */ /* 0x000fe40004000000 */
[----:B------:R-:W-:Y:S01]  /*0970*/  DMUL R28, R10, R14 ;  /* 0x0000000e0a1c7228 */ /* 0x000fe20000000000 */
[----:B------:R-:W-:Y:S02]  /*0980*/  FSEL R13, R13, R21, !P0 ;  /* 0x000000150d0d7208 */ /* 0x000fe40004000000 */
[----:B------:R-:W-:Y:S02]  /*0990*/  FSETP.GEU.AND P2, PT, |R11|, 6.5827683646048100446e-37, PT ;  /* 0x036000000b00780b */ /* 0x000fe40003f4e200 */
[----:B------:R-:W-:-:S03]  /*09a0*/  LOP3.LUT P0, RZ, R22, 0x2, RZ, 0xc0, !PT ;  /* 0x0000000216ff7812 */ /* 0x000fc6000780c0ff */
[----:B------:R-:W-:-:S08]  /*09b0*/  DFMA R8, R28, -180, R10 ;  /* 0xc06680001c08782b */ /* 0x000fd0000000000a */
[----:B------:R-:W-:Y:S02]  /*09c0*/  DFMA R28, R14, R8, R28 ;  /* 0x000000080e1c722b */ /* 0x000fe4000000001c */
[----:B------:R-:W-:-:S08]  /*09d0*/  DADD R8, RZ, -R12 ;  /* 0x00000000ff087229 */ /* 0x000fd0000000080c */
[----:B------:R-:W-:Y:S02]  /*09e0*/  FFMA R14, RZ, 3.6015625, R29 ;  /* 0x40668000ff0e7823 */ /* 0x000fe4000000001d */
[----:B------:R-:W-:Y:S02]  /*09f0*/  FSEL R20, R12, R8, !P0 ;  /* 0x000000080c147208 */ /* 0x000fe40004000000 */
[----:B------:R-:W-:Y:S02]  /*0a00*/  FSEL R21, R13, R9, !P0 ;  /* 0x000000090d157208 */ /* 0x000fe40004000000 */
[----:B------:R-:W-:-:S13]  /*0a10*/  FSETP.GT.AND P1, PT, |R14|, 1.469367938527859385e-39, PT ;  /* 0x001000000e00780b */ /* 0x000fda0003f24200 */
[----:B------:R-:W-:Y:S05]  /*0a20*/  @P1 BRA P2, `(.L_x_4) ;  /* 0x0000000000101947 */ /* 0x000fea0001000000 */
[----:B------:R-:W-:Y:S01]  /*0a30*/  IMAD.MOV.U32 R12, RZ, RZ, RZ ;  /* 0x000000ffff0c7224 */ /* 0x000fe200078e00ff */
[----:B------:R-:W-:Y:S01]  /*0a40*/  MOV R8, 0xa70 ;  /* 0x00000a7000087802 */ /* 0x000fe20000000f00 */
[----:B------:R-:W-:-:S07]  /*0a50*/  IMAD.MOV.U32 R13, RZ, RZ, 0x40668000 ;  /* 0x40668000ff0d7424 */ /* 0x000fce00078e00ff */
[----:B------:R-:W-:Y:S05]  /*0a60*/  CALL.REL.NOINC `($__internal_0_$__cuda_sm20_div_rn_f64_full) ;  /* 0x0000001800247944 */ /* 0x000fea0003c00000 */
.L_x_4:
[----:B------:R-:W-:Y:S01]  /*0a70*/  DMUL R28, R6, R28 ;  /* 0x0000001c061c7228 */ /* 0x000fe20000000000 */
[----:B------:R-:W-:Y:S07]  /*0a80*/  BSSY.RECONVERGENT B0, `(.L_x_5) ;  /* 0x000001f000007945 */ /* 0x000fee0003800200 */
[----:B------:R-:W-:-:S14]  /*0a90*/  DSETP.NEU.AND P0, PT, |R28|, +INF , PT ;  /* 0x7ff000001c00742a */ /* 0x000fdc0003f0d200 */
[----:B------:R-:W-:Y:S01]  /*0aa0*/  @!P0 DMUL R24, RZ, R28 ;  /* 0x0000001cff188228 */ /* 0x000fe20000000000 */
[----:B------:R-:W-:Y:S01]  /*0ab0*/  @!P0 IMAD.MOV.U32 R6, RZ, RZ, 0x1 ;  /* 0x00000001ff068424 */ /* 0x000fe200078e00ff */
[----:B------:R-:W-:Y:S09]  /*0ac0*/  @!P0 BRA `(.L_x_6) ;  /* 0x0000000000688947 */ /* 0x000ff20003800000 */
[----:B------:R-:W-:Y:S01]  /*0ad0*/  UMOV UR6, 0x6dc9c883 ;  /* 0x6dc9c88300067882 */ /* 0x000fe20000000000 */
[----:B------:R-:W-:Y:S01]  /*0ae0*/  UMOV UR7, 0x3fe45f30 ;  /* 0x3fe45f3000077882 */ /* 0x000fe20000000000 */
[C---:B------:R-:W-:Y:S01]  /*0af0*/  DSETP.GE.AND P0, PT, |R28|.reuse, 2.14748364800000000000e+09, PT ;  /* 0x41e000001c00742a */ /* 0x040fe20003f06200 */
[----:B------:R-:W-:Y:S01]  /*0b00*/  BSSY.RECONVERGENT B1, `(.L_x_7) ;  /* 0x0000015000017945 */ /* 0x000fe20003800200 */
        /* <DEDUP_REMOVED lines=20> */
.L_x_8:
[----:B------:R-:W-:Y:S05]  /*0c50*/  BSYNC.RECONVERGENT B1 ;  /* 0x0000000000017941 */ /* 0x000fea0003800200 */
.L_x_7:
[----:B------:R-:W-:-:S07]  /*0c60*/  VIADD R6, R6, 0x1 ;  /* 0x0000000106067836 */ /* 0x000fce0000000000 */
.L_x_6:
[----:B------:R-:W-:Y:S05]  /*0c70*/  BSYNC.RECONVERGENT B0 ;  /* 0x0000000000007941 */ /* 0x000fea0003800200 */
.L_x_5:
        /* <DEDUP_REMOVED lines=56> */
.L_x_9:
        /* <DEDUP_REMOVED lines=24> */
[----:B------:R-:W-:-:S07]  /*1180*/  MOV R8, 0x11a0 ;  /* 0x000011a000087802 */ /* 0x000fce0000000f00 */
[----:B------:R-:W-:Y:S05]  /*1190*/  CALL.REL.NOINC `($_Z25haversine_distance_kerneliPKdS0_S0_S0_Pd$__internal_trig_reduction_slowpathd) ;  /* 0x0000001800707944 */ /* 0x000fea0003c00000 */
[----:B------:R-:W-:Y:S02]  /*11a0*/  IMAD.MOV.U32 R4, RZ, RZ, R11 ;  /* 0x000000ffff047224 */ /* 0x000fe400078e000b */
[----:B------:R-:W-:Y:S02]  /*11b0*/  IMAD.MOV.U32 R22, RZ, RZ, R18 ;  /* 0x000000ffff167224 */ /* 0x000fe400078e0012 */
[----:B------:R-:W-:-:S07]  /*11c0*/  IMAD.MOV.U32 R23, RZ, RZ, R19 ;  /* 0x000000ffff177224 */ /* 0x000fce00078e0013 */
.L_x_13:
[----:B------:R-:W-:Y:S05]  /*11d0*/  BSYNC.RECONVERGENT B1 ;  /* 0x0000000000017941 */ /* 0x000fea0003800200 */
.L_x_12:
[----:B------:R-:W-:-:S07]  /*11e0*/  VIADD R18, R4, 0x1 ;  /* 0x0000000104127836 */ /* 0x000fce0000000000 */
.L_x_11:
[----:B------:R-:W-:Y:S05]  /*11f0*/  BSYNC.RECONVERGENT B0 ;  /* 0x0000000000007941 */ /* 0x000fea0003800200 */
.L_x_10:
        /* <DEDUP_REMOVED lines=11> */
[----:B------:R-:W-:Y:S01]  /*12b0*/  BSSY.RECONVERGENT B0, `(.L_x_14) ;  /* 0x000002d000007945 */ /* 0x000fe20003800200 */
[----:B------:R-:W-:Y:S01]  /*12c0*/  ISETP.NE.U32.AND P0, PT, R19, 0x1, PT ;  /* 0x000000011300780c */ /* 0x000fe20003f05070 */
[----:B------:R-:W-:-:S03]  /*12d0*/  IMAD.MOV.U32 R19, RZ, RZ, 0x3da8ff83 ;  /* 0x3da8ff83ff137424 */ /* 0x000fc600078e00ff */
[----:B------:R-:W-:Y:S02]  /*12e0*/  FSEL R26, R26, -8.06006814911005101289e+34, !P0 ;  /* 0xf9785eba1a1a7808 */ /* 0x000fe40004000000 */
[----:B------:R-:W-:-:S06]  /*12f0*/  FSEL R27, -R19, 0.11223486810922622681, !P0 ;  /* 0x3de5db65131b7808 */ /* 0x000fcc0004000100 */
[----:B--2---:R-:W-:-:S08]  /*1300*/  DFMA R4, R24, R26, R4 ;  /* 0x0000001a1804722b */ /* 0x004fd00000000004 */
[----:B------:R-:W-:-:S08]  /*1310*/  DFMA R4, R24, R4, R6 ;  /* 0x000000041804722b */ /* 0x000fd00000000006 */
[----:B---3--:R-:W-:Y:S02]  /*1320*/  DFMA R4, R24, R4, R8 ;  /* 0x000000041804722b */ /* 0x008fe40000000008 */
[----:B------:R-:W-:-:S06]  /*1330*/  DMUL R8, R2, 0.5 ;  /* 0x3fe0000002087828 */ /* 0x000fcc0000000000 */
[----:B------:R-:W-:Y:S02]  /*1340*/  DFMA R4, R24, R4, R10 ;  /* 0x000000041804722b */ /* 0x000fe4000000000a */
[----:B------:R-:W-:-:S06]  /*1350*/  DSETP.NEU.AND P1, PT, |R8|, +INF , PT ;  /* 0x7ff000000800742a */ /* 0x000fcc0003f2d200 */
[----:B----4-:R-:W-:-:S08]  /*1360*/  DFMA R4, R24, R4, R12 ;  /* 0x000000041804722b */ /* 0x010fd0000000000c */
[----:B------:R-:W-:-:S08]  /*1370*/  DFMA R4, R24, R4, R14 ;  /* 0x000000041804722b */ /* 0x000fd0000000000e */
[----:B------:R-:W-:Y:S02]  /*1380*/  DFMA R22, R4, R22, R22 ;  /* 0x000000160416722b */ /* 0x000fe40000000016 */
[----:B------:R-:W-:-:S10]  /*1390*/  DFMA R4, R24, R4, 1 ;  /* 0x3ff000001804742b */ /* 0x000fd40000000004 */
[----:B------:R-:W-:Y:S02]  /*13a0*/  FSEL R4, R4, R22, !P0 ;  /* 0x0000001604047208 */ /* 0x000fe40004000000 */
[----:B------:R-:W-:Y:S02]  /*13b0*/  FSEL R5, R5, R23, !P0 ;  /* 0x0000001705057208 */ /* 0x000fe40004000000 */
[----:B------:R-:W-:Y:S01]  /*13c0*/  LOP3.LUT P0, RZ, R18, 0x2, RZ, 0xc0, !PT ;  /* 0x0000000212ff7812 */ /* 0x000fe2000780c0ff */
[----:B------:R-:W-:-:S03]  /*13d0*/  @!P1 DMUL R18, RZ, R8 ;  /* 0x00000008ff129228 */ /* 0x000fc60000000000 */
[----:B------:R-:W-:-:S10]  /*13e0*/  DADD R2, RZ, -R4 ;  /* 0x00000000ff027229 */ /* 0x000fd40000000804 */
[----:B------:R-:W-:Y:S02]  /*13f0*/  FSEL R2, R4, R2, !P0 ;  /* 0x0000000204027208 */ /* 0x000fe40004000000 */
[----:B------:R-:W-:-:S06]  /*1400*/  FSEL R3, R5, R3, !P0 ;  /* 0x0000000305037208 */ /* 0x000fcc0004000000 */
[----:B------:R-:W-:Y:S01]  /*1410*/  DMUL R16, R16, R2 ;  /* 0x0000000210107228 */ /* 0x000fe20000000000 */
        /* <DEDUP_REMOVED lines=21> */
[----:B------:R-:W-:-:S07]  /*1570*/  IMAD.MOV.U32 R2, RZ, RZ, R11 ;  /* 0x000000ffff027224 */ /* 0x000fce00078e000b */
.L_x_15:
[----:B------:R-:W-:Y:S05]  /*1580*/  BSYNC.RECONVERGENT B0 ;  /* 0x0000000000007941 */ /* 0x000fea0003800200 */
.L_x_14:
        /* <DEDUP_REMOVED lines=18> */
[----:B---3--:R-:W-:-:S08]  /*16b0*/  DFMA R4, R22, R4, R8 ;  /* 0x000000041604722b */ /* 0x008fd00000000008 */
[----:B------:R-:W-:-:S08]  /*16c0*/  DFMA R4, R22, R4, R10 ;  /* 0x000000041604722b */ /* 0x000fd0000000000a */
[----:B----4-:R-:W-:-:S08]  /*16d0*/  DFMA R4, R22, R4, R12 ;  /* 0x000000041604722b */ /* 0x010fd0000000000c */
[----:B------:R-:W-:-:S08]  /*16e0*/  DFMA R4, R22, R4, R14 ;  /* 0x000000041604722b */ /* 0x000fd0000000000e */
[----:B------:R-:W-:Y:S02]  /*16f0*/  DFMA R18, R4, R18, R18 ;  /* 0x000000120412722b */ /* 0x000fe40000000012 */
[----:B------:R-:W-:-:S10]  /*1700*/  DFMA R4, R22, R4, 1 ;  /* 0x3ff000001604742b */ /* 0x000fd40000000004 */
[----:B------:R-:W-:Y:S02]  /*1710*/  FSEL R6, R4, R18, !P0 ;  /* 0x0000001204067208 */ /* 0x000fe40004000000 */
[----:B------:R-:W-:Y:S02]  /*1720*/  FSEL R7, R5, R19, !P0 ;  /* 0x0000001305077208 */ /* 0x000fe40004000000 */
[----:B------:R-:W-:-:S04]  /*1730*/  LOP3.LUT P0, RZ, R2, 0x2, RZ, 0xc0, !PT ;  /* 0x0000000202ff7812 */ /* 0x000fc8000780c0ff */
[----:B------:R-:W-:-:S10]  /*1740*/  DADD R4, RZ, -R6 ;  /* 0x00000000ff047229 */ /* 0x000fd40000000806 */
[----:B------:R-:W-:Y:S01]  /*1750*/  FSEL R2, R6, R4, !P0 ;  /* 0x0000000406027208 */ /* 0x000fe20004000000 */
[----:B------:R-:W-:Y:S01]  /*1760*/  IMAD.MOV.U32 R6, RZ, RZ, 0x0 ;  /* 0x00000000ff067424 */ /* 0x000fe200078e00ff */
[----:B------:R-:W-:Y:S01]  /*1770*/  FSEL R3, R7, R5, !P0 ;  /* 0x0000000507037208 */ /* 0x000fe20004000000 */
[----:B------:R-:W-:-:S05]  /*1780*/  IMAD.MOV.U32 R7, RZ, RZ, 0x3fd80000 ;  /* 0x3fd80000ff077424 */ /* 0x000fca00078e00ff */
[----:B------:R-:W-:-:S08]  /*1790*/  DMUL R16, R16, R2 ;  /* 0x0000000210107228 */ /* 0x000fd00000000000 */
[----:B------:R-:W-:-:S08]  /*17a0*/  DMUL R16, R2, R16 ;  /* 0x0000001002107228 */ /* 0x000fd00000000000 */
[----:B------:R-:W-:-:S06]  /*17b0*/  DFMA R20, R20, R20, R16 ;  /* 0x000000141414722b */ /* 0x000fcc0000000010 */
[----:B------:R-:W0:Y:S04]  /*17c0*/  MUFU.RSQ64H R3, R21 ;  /* 0x0000001500037308 */ /* 0x000e280000001c00 */
[----:B------:R-:W-:-:S05]  /*17d0*/  VIADD R2, R21, 0xfcb00000 ;  /* 0xfcb0000015027836 */ /* 0x000fca0000000000 */
[----:B------:R-:W-:Y:S01]  /*17e0*/  ISETP.GE.U32.AND P0, PT, R2, 0x7ca00000, PT ;  /* 0x7ca000000200780c */ /* 0x000fe20003f06070 */
[----:B0-----:R-:W-:-:S08]  /*17f0*/  DMUL R4, R2, R2 ;  /* 0x0000000202047228 */ /* 0x001fd00000000000 */
[----:B------:R-:W-:-:S08]  /*1800*/  DFMA R4, R20, -R4, 1 ;  /* 0x3ff000001404742b */ /* 0x000fd00000000804 */
[----:B------:R-:W-:Y:S02]  /*1810*/  DFMA R6, R4, R6, 0.5 ;  /* 0x3fe000000406742b */ /* 0x000fe40000000006 */
[----:B------:R-:W-:-:S08]  /*1820*/  DMUL R4, R2, R4 ;  /* 0x0000000402047228 */ /* 0x000fd00000000000 */
[----:B------:R-:W-:-:S08]  /*1830*/  DFMA R8, R6, R4, R2 ;  /* 0x000000040608722b */ /* 0x000fd00000000002 */
[----:B------:R-:W-:Y:S02]  /*1840*/  DMUL R12, R20, R8 ;  /* 0x00000008140c7228 */ /* 0x000fe40000000000 */
[----:B------:R-:W-:Y:S02]  /*1850*/  VIADD R5, R9, 0xfff00000 ;  /* 0xfff0000009057836 */ /* 0x000fe40000000000 */
[----:B------:R-:W-:-:S04]  /*1860*/  IMAD.MOV.U32 R4, RZ, RZ, R8 ;  /* 0x000000ffff047224 */ /* 0x000fc800078e0008 */
[----:B------:R-:W-:-:S08]  /*1870*/  DFMA R10, R12, -R12, R20 ;  /* 0x8000000c0c0a722b */ /* 0x000fd00000000014 */
[----:B------:R-:W-:Y:S01]  /*1880*/  DFMA R6, R10, R4, R12 ;  /* 0x000000040a06722b */ /* 0x000fe2000000000c */
[----:B------:R-:W-:Y:S10]  /*1890*/  @!P0 BRA `(.L_x_17) ;  /* 0x00000000002c8947 */ /* 0x000ff40003800000 */
[----:B------:R-:W-:Y:S02]  /*18a0*/  IMAD.MOV.U32 R15, RZ, RZ, R11 ;  /* 0x000000ffff0f7224 */ /* 0x000fe400078e000b */
[----:B------:R-:W-:Y:S02]  /*18b0*/  IMAD.MOV.U32 R4, RZ, RZ, R8 ;  /* 0x000000ffff047224 */ /* 0x000fe400078e0008 */
[----:B------:R-:W-:Y:S01]  /*18c0*/  IMAD.MOV.U32 R11, RZ, RZ, R2 ;  /* 0x000000ffff0b7224 */ /* 0x000fe200078e0002 */
[----:B------:R-:W-:Y:S01]  /*18d0*/  MOV R2, 0x1930 ;  /* 0x0000193000027802 */ /* 0x000fe20000000f00 */
[----:B------:R-:W-:Y:S02]  /*18e0*/  IMAD.MOV.U32 R8, RZ, RZ, R12 ;  /* 0x000000ffff087224 */ /* 0x000fe400078e000c */
[----:B------:R-:W-:Y:S02]  /*18f0*/  IMAD.MOV.U32 R17, RZ, RZ, R13 ;  /* 0x000000ffff117224 */ /* 0x000fe400078e000d */
[----:B------:R-:W-:-:S02]  /*1900*/  IMAD.MOV.U32 R3, RZ, RZ, R20 ;  /* 0x000000ffff037224 */ /* 0x000fc400078e0014 */
[----:B------:R-:W-:-:S07]  /*1910*/  IMAD.MOV.U32 R16, RZ, RZ, R21 ;  /* 0x000000ffff107224 */ /* 0x000fce00078e0015 */
[----:B------:R-:W-:Y:S05]  /*1920*/  CALL.REL.NOINC `($__internal_1_$__cuda_sm20_dsqrt_rn_f64_mediumpath_v1) ;  /* 0x0000000c00e07944 */ /* 0x000fea0003c00000 */
[----:B------:R-:W-:Y:S02]  /*1930*/  IMAD.MOV.U32 R6, RZ, RZ, R4 ;  /* 0x000000ffff067224 */ /* 0x000fe400078e0004 */
[----:B------:R-:W-:-:S07]  /*1940*/  IMAD.MOV.U32 R7, RZ, RZ, R5 ;  /* 0x000000ffff077224 */ /* 0x000fce00078e0005 */
.L_x_17:
[----:B------:R-:W-:Y:S05]  /*1950*/  BSYNC.RECONVERGENT B0 ;  /* 0x0000000000007941 */ /* 0x000fea0003800200 */
.L_x_16:
[----:B------:R-:W-:Y:S01]  /*1960*/  DADD R20, -R20, 1 ;  /* 0x3ff0000014147429 */ /* 0x000fe20000000100 */
[----:B------:R-:W-:Y:S01]  /*1970*/  IMAD.MOV.U32 R8, RZ, RZ, 0x0 ;  /* 0x00000000ff087424 */ /* 0x000fe200078e00ff */
[----:B------:R-:W-:Y:S01]  /*1980*/  BSSY.RECONVERGENT B0, `(.L_x_18) ;  /* 0x000001a000007945 */ /* 0x000fe20003800200 */
[----:B------:R-:W-:-:S03]  /*1990*/  IMAD.MOV.U32 R9, RZ, RZ, 0x3fd80000 ;  /* 0x3fd80000ff097424 */ /* 0x000fc600078e00ff */
        /* <DEDUP_REMOVED lines=15> */
[----:B------:R-:W-:Y:S01]  /*1a90*/  IMAD.MOV.U32 R11, RZ, RZ, R2 ;  /* 0x000000ffff0b7224 */ /* 0x000fe200078e0002 */
[----:B------:R-:W-:Y:S01]  /*1aa0*/  MOV R2, 0x1b20 ;  /* 0x00001b2000027802 */ /* 0x000fe20000000f00 */
[----:B------:R-:W-:Y:S02]  /*1ab0*/  IMAD.MOV.U32 R3, RZ, RZ, R20 ;  /* 0x000000ffff037224 */ /* 0x000fe400078e0014 */
[----:B------:R-:W-:Y:S02]  /*1ac0*/  IMAD.MOV.U32 R16, RZ, RZ, R21 ;  /* 0x000000ffff107224 */ /* 0x000fe400078e0015 */
[----:B------:R-:W-:Y:S02]  /*1ad0*/  IMAD.MOV.U32 R10, RZ, RZ, R14 ;  /* 0x000000ffff0a7224 */ /* 0x000fe400078e000e */
[----:B------:R-:W-:-:S02]  /*1ae0*/  IMAD.MOV.U32 R8, RZ, RZ, R12 ;  /* 0x000000ffff087224 */ /* 0x000fc400078e000c */
[----:B------:R-:W-:Y:S02]  /*1af0*/  IMAD.MOV.U32 R17, RZ, RZ, R13 ;  /* 0x000000ffff117224 */ /* 0x000fe400078e000d */
[----:B------:R-:W-:-:S07]  /*1b00*/  IMAD.MOV.U32 R5, RZ, RZ, R9 ;  /* 0x000000ffff057224 */ /* 0x000fce00078e0009 */
[----:B------:R-:W-:Y:S05]  /*1b10*/  CALL.REL.NOINC `($__internal_1_$__cuda_sm20_dsqrt_rn_f64_mediumpath_v1) ;  /* 0x0000000c00647944 */ /* 0x000fea0003c00000 */
.L_x_19:
[----:B------:R-:W-:Y:S05]  /*1b20*/  BSYNC.RECONVERGENT B0 ;  /* 0x0000000000007941 */ /* 0x000fea0003800200 */
.L_x_18:
[----:B------:R-:W-:Y:S01]  /*1b30*/  DADD R12, -RZ, |R6| ;  /* 0x00000000ff0c7229 */ /* 0x000fe20000000506 */
[----:B------:R-:W-:Y:S01]  /*1b40*/  IMAD.MOV.U32 R8, RZ, RZ, 0x1 ;  /* 0x00000001ff087424 */ /* 0x000fe200078e00ff */
[--C-:B------:R-:W-:Y:S01]  /*1b50*/  DADD R14, -RZ, |R4|.reuse ;  /* 0x00000000ff0e7229 */ /* 0x100fe20000000504 */
[----:B------:R-:W-:Y:S01]  /*1b60*/  BSSY.RECONVERGENT B0, `(.L_x_20) ;  /* 0x0000019000007945 */ /* 0x000fe20003800200 */
[----:B------:R-:W-:-:S08]  /*1b70*/  DSETP.GT.AND P1, PT, |R6|, |R4|, PT ;  /* 0x400000040600722a */ /* 0x000fd00003f24200 */
[----:B------:R-:W-:Y:S02]  /*1b80*/  FSEL R3, R13, R15, P1 ;  /* 0x0000000f0d037208 */ /* 0x000fe40000800000 */
[----:B------:R-:W-:Y:S02]  /*1b90*/  FSEL R2, R12, R14, P1 ;  /* 0x0000000e0c027208 */ /* 0x000fe40000800000 */
[----:B------:R-:W0:Y:S01]  /*1ba0*/  MUFU.RCP64H R9, R3 ;  /* 0x0000000300097308 */ /* 0x000e220000001800 */
[----:B------:R-:W-:Y:S02]  /*1bb0*/  FSEL R12, R14, R12, P1 ;  /* 0x0000000c0e0c7208 */ /* 0x000fe40000800000 */
[----:B------:R-:W-:-:S04]  /*1bc0*/  FSEL R13, R15, R13, P1 ;  /* 0x0000000d0f0d7208 */ /* 0x000fc80000800000 */
[----:B------:R-:W-:Y:S01]  /*1bd0*/  FSETP.GEU.AND P2, PT, |R13|, 6.5827683646048100446e-37, PT ;  /* 0x036000000d00780b */ /* 0x000fe20003f4e200 */
[----:B0-----:R-:W-:-:S08]  /*1be0*/  DFMA R10, -R2, R8, 1 ;  /* 0x3ff00000020a742b */ /* 0x001fd00000000108 */
[----:B------:R-:W-:-:S08]  /*1bf0*/  DFMA R10, R10, R10, R10 ;  /* 0x0000000a0a0a722b */ /* 0x000fd0000000000a */
[----:B------:R-:W-:-:S08]  /*1c00*/  DFMA R10, R8, R10, R8 ;  /* 0x0000000a080a722b */ /* 0x000fd00000000008 */
[----:B------:R-:W-:-:S08]  /*1c10*/  DFMA R8, -R2, R10, 1 ;  /* 0x3ff000000208742b */ /* 0x000fd0000000010a */
[----:B------:R-:W-:-:S08]  /*1c20*/  DFMA R8, R10, R8, R10 ;  /* 0x000000080a08722b */ /* 0x000fd0000000000a */
[----:B------:R-:W-:-:S08]  /*1c30*/  DMUL R28, R8, R12 ;  /* 0x0000000c081c7228 */ /* 0x000fd00000000000 */
[----:B------:R-:W-:-:S08]  /*1c40*/  DFMA R10, -R2, R28, R12 ;  /* 0x0000001c020a722b */ /* 0x000fd0000000010c */
[----:B------:R-:W-:-:S10]  /*1c50*/  DFMA R28, R8, R10, R28 ;  /* 0x0000000a081c722b */ /* 0x000fd4000000001c */
[----:B------:R-:W-:-:S05]  /*1c60*/  FFMA R8, RZ, R3, R29 ;  /* 0x00000003ff087223 */ /* 0x000fca000000001d */
[----:B------:R-:W-:-:S13]  /*1c70*/  FSETP.GT.AND P0, PT, |R8|, 1.469367938527859385e-39, PT ;  /* 0x001000000800780b */ /* 0x000fda0003f04200 */
[----:B------:R-:W-:Y:S05]  /*1c80*/  @P0 BRA P2, `(.L_x_21) ;  /* 0x0000000000180947 */ /* 0x000fea0001000000 */
[----:B------:R-:W-:Y:S01]  /*1c90*/  IMAD.MOV.U32 R10, RZ, RZ, R12 ;  /* 0x000000ffff0a7224 */ /* 0x000fe200078e000c */
[----:B------:R-:W-:Y:S01]  /*1ca0*/  MOV R8, 0x1cf0 ;  /* 0x00001cf000087802 */ /* 0x000fe20000000f00 */
[----:B------:R-:W-:Y:S02]  /*1cb0*/  IMAD.MOV.U32 R11, RZ, RZ, R13 ;  /* 0x000000ffff0b7224 */ /* 0x000fe400078e000d */
[----:B------:R-:W-:Y:S02]  /*1cc0*/  IMAD.MOV.U32 R12, RZ, RZ, R2 ;  /* 0x000000ffff0c7224 */ /* 0x000fe400078e0002 */
[----:B------:R-:W-:-:S07]  /*1cd0*/  IMAD.MOV.U32 R13, RZ, RZ, R3 ;  /* 0x000000ffff0d7224 */ /* 0x000fce00078e0003 */
[----:B------:R-:W-:Y:S05]  /*1ce0*/  CALL.REL.NOINC `($__internal_0_$__cuda_sm20_div_rn_f64_full) ;  /* 0x0000000400847944 */ /* 0x000fea0003c00000 */
.L_x_21:
[----:B------:R-:W-:Y:S05]  /*1cf0*/  BSYNC.RECONVERGENT B0 ;  /* 0x0000000000007941 */ /* 0x000fea0003800200 */
.L_x_20:
[----:B------:R-:W-:Y:S01]  /*1d00*/  DMUL R8, R28, R28 ;  /* 0x0000001c1c087228 */ /* 0x000fe20000000000 */
[----:B------:R-:W-:Y:S01]  /*1d10*/  IMAD.MOV.U32 R10, RZ, RZ, -0x2449a4b7 ;  /* 0xdbb65b49ff0a7424 */ /* 0x000fe200078e00ff */
[----:B------:R-:W-:Y:S01]  /*1d20*/  UMOV UR6, 0x2a25ff7e ;  /* 0x2a25ff7e00067882 */ /* 0x000fe20000000000 */
[----:B------:R-:W-:Y:S01]  /*1d30*/  IMAD.MOV.U32 R11, RZ, RZ, 0x3f2d3b63 ;  /* 0x3f2d3b63ff0b7424 */ /* 0x000fe200078e00ff */
[----:B------:R-:W-:Y:S01]  /*1d40*/  UMOV UR7, 0x3ef53e1d ;  /* 0x3ef53e1d00077882 */ /* 0x000fe20000000000 */
[----:B------:R-:W-:Y:S01]  /*1d50*/  ISETP.GE.AND P2, PT, R5, RZ, PT ;  /* 0x000000ff0500720c */ /* 0x000fe20003f46270 */
[----:B------:R-:W-:Y:S01]  /*1d60*/  DSETP.NEU.AND P3, PT, R2, RZ, PT ;  /* 0x000000ff0200722a */ /* 0x000fe20003f6d000 */
[----:B------:R-:W-:Y:S02]  /*1d70*/  @P1 IMAD.MOV.U32 R12, RZ, RZ, 0x54442d18 ;  /* 0x54442d18ff0c1424 */ /* 0x000fe400078e00ff */
[----:B------:R-:W-:Y:S01]  /*1d80*/  DFMA R10, R8, -UR6, R10 ;  /* 0x80000006080a7c2b */ /* 0x000fe2000800000a */
[----:B------:R-:W-:Y:S01]  /*1d90*/  UMOV UR6, 0x8dde082e ;  /* 0x8dde082e00067882 */ /* 0x000fe20000000000 */
[----:B------:R-:W-:Y:S01]  /*1da0*/  UMOV UR7, 0x3f531278 ;  /* 0x3f53127800077882 */ /* 0x000fe20000000000 */
[----:B------:R-:W-:Y:S01]  /*1db0*/  @P1 PLOP3.LUT P0, PT, P2, PT, PT, 0x80, 0x8 ;  /* 0x000000000008181c */ /* 0x000fe2000170f070 */
[----:B------:R-:W-:-:S04]  /*1dc0*/  @P1 IMAD.MOV.U32 R13, RZ, RZ, 0x3ff921fb ;  /* 0x3ff921fbff0d1424 */ /* 0x000fc800078e00ff */
[----:B------:R-:W-:Y:S01]  /*1dd0*/  DFMA R10, R8, R10, -UR6 ;  /* 0x80000006080a7e2b */ /* 0x000fe2000800000a */
[----:B------:R-:W-:Y:S01]  /*1de0*/  UMOV UR6, 0xc8249315 ;  /* 0xc824931500067882 */ /* 0x000fe20000000000 */
[----:B------:R-:W-:-:S06]  /*1df0*/  UMOV UR7, 0x3f6f9690 ;  /* 0x3f6f969000077882 */ /* 0x000fcc0000000000 */
[----:B------:R-:W-:Y:S01]  /*1e00*/  DFMA R10, R8, R10, UR6 ;  /* 0x00000006080a7e2b */ /* 0x000fe2000800000a */
[----:B------:R-:W-:Y:S01]  /*1e10*/  UMOV UR6, 0xabc7cf0d ;  /* 0xabc7cf0d00067882 */ /* 0x000fe20000000000 */
[----:B------:R-:W-:-:S06]  /*1e20*/  UMOV UR7, 0x3f82cf5a ;  /* 0x3f82cf5a00077882 */ /* 0x000fcc0000000000 */
        /* <DEDUP_REMOVED lines=42> */
[----:B------:R-:W-:-:S08]  /*20d0*/  DFMA R10, R8, R10, -UR6 ;  /* 0x80000006080a7e2b */ /* 0x000fd0000800000a */
[----:B------:R-:W-:-:S08]  /*20e0*/  DMUL R10, R8, R10 ;  /* 0x0000000a080a7228 */ /* 0x000fd00000000000 */
[----:B------:R-:W-:Y:S01]  /*20f0*/  DFMA R28, R10, R28, R28 ;  /* 0x0000001c0a1c722b */ /* 0x000fe2000000001c */
[----:B------:R-:W-:Y:S02]  /*2100*/  @!P1 IMAD.MOV.U32 R10, RZ, RZ, 0x54442d18 ;  /* 0x54442d18ff0a9424 */ /* 0x000fe400078e00ff */
[----:B------:R-:W-:-:S05]  /*2110*/  @!P1 IMAD.MOV.U32 R11, RZ, RZ, 0x400921fb ;  /* 0x400921fbff0b9424 */ /* 0x000fca00078e00ff */
[----:B------:R-:W-:-:S10]  /*2120*/  @P1 DADD R8, -RZ, -R28 ;  /* 0x00000000ff081229 */ /* 0x000fd4000000091c */
[----:B------:R-:W-:Y:S02]  /*2130*/  @P1 FSEL R2, R28, R8, !P0 ;  /* 0x000000081c021208 */ /* 0x000fe40004000000 */
[----:B------:R-:W-:Y:S01]  /*2140*/  @P1 FSEL R3, R29, R9, !P0 ;  /* 0x000000091d031208 */ /* 0x000fe20004000000 */
[----:B------:R-:W-:Y:S01]  /*2150*/  @!P1 DADD R8, -R28, R10 ;  /* 0x000000001c089229 */ /* 0x000fe2000000010a */
[----:B------:R-:W-:Y:S01]  /*2160*/  @!P1 PLOP3.LUT P0, PT, P2, PT, PT, 0x80, 0x8 ;  /* 0x000000000008981c */ /* 0x000fe2000170f070 */
[----:B------:R-:W-:-:S03]  /*2170*/  @P3 IMAD.MOV.U32 R11, RZ, RZ, 0x7f3321d2 ;  /* 0x7f3321d2ff0b3424 */ /* 0x000fc600078e00ff */
[----:B------:R-:W-:Y:S01]  /*2180*/  @P1 DADD R2, R2, R12 ;  /* 0x0000000002021229 */ /* 0x000fe2000000000c */
[----:B------:R-:W-:Y:S01]  /*2190*/  @P3 IMAD.MOV.U32 R13, RZ, RZ, 0x4002d97c ;  /* 0x4002d97cff0d3424 */ /* 0x000fe200078e00ff */
[----:B------:R-:W-:-:S04]  /*21a0*/  @P3 FSEL R11, R11, 3.37028055040000000000e+12, !P0 ;  /* 0x54442d180b0b3808 */ /* 0x000fc80004000000 */
[----:B------:R-:W-:Y:S02]  /*21b0*/  @!P1 FSEL R2, R8, R28, !P0 ;  /* 0x0000001c08029208 */ /* 0x000fe40004000000 */
[----:B------:R-:W-:Y:S01]  /*21c0*/  @!P1 FSEL R3, R9, R29, !P0 ;  /* 0x0000001d09039208 */ /* 0x000fe20004000000 */
[C-C-:B------:R-:W-:Y:S01]  /*21d0*/  @P3 DSETP.NEU.AND P1, PT, |R4|.reuse, |R6|.reuse, PT ;  /* 0x400000060400322a */ /* 0x140fe20003f2d200 */
[----:B------:R-:W-:Y:S01]  /*21e0*/  @P3 FSEL R13, R13, 1.8213495016098022461, !P0 ;  /* 0x3fe921fb0d0d3808 */ /* 0x000fe20004000000 */
[----:B------:R-:W-:Y:S01]  /*21f0*/  DADD R8, |R4|, |R6| ;  /* 0x0000000004087229 */ /* 0x000fe20000000606 */
[----:B------:R-:W-:-:S03]  /*2200*/  @!P3 FSEL R5, RZ, 2.1426990032196044922, P0 ;  /* 0x400921fbff05b808 */ /* 0x000fc60000000000 */
[----:B------:R-:W-:Y:S02]  /*2210*/  @P3 FSEL R6, R11, R2, !P1 ;  /* 0x000000020b063208 */ /* 0x000fe40004800000 */
[----:B------:R-:W-:Y:S02]  /*2220*/  @P3 FSEL R11, R13, R3, !P1 ;  /* 0x000000030d0b3208 */ /* 0x000fe40004800000 */
[----:B------:R-:W0:Y:S01]  /*2230*/  LDC.64 R2, c[0x0][0x3a8] ;  /* 0x0000ea00ff027b82 */ /* 0x000e220000000a00 */
[----:B------:R-:W-:Y:S01]  /*2240*/  @!P3 FSEL R4, RZ, 3.37028055040000000000e+12, P0 ;  /* 0x54442d18ff04b808 */ /* 0x000fe20000000000 */
[----:B------:R-:W-:Y:S01]  /*2250*/  DSETP.NAN.AND P0, PT, R8, R8, PT ;  /* 0x000000080800722a */ /* 0x000fe20003f08000 */
[----:B------:R-:W-:Y:S02]  /*2260*/  @P3 IMAD.MOV.U32 R5, RZ, RZ, R11 ;  /* 0x000000ffff053224 */ /* 0x000fe400078e000b */
[----:B------:R-:W-:-:S03]  /*2270*/  @P3 IMAD.MOV.U32 R4, RZ, RZ, R6 ;  /* 0x000000ffff043224 */ /* 0x000fc600078e0006 */
[----:B------:R-:W-:Y:S02]  /*2280*/  LOP3.LUT R7, R5, 0x80000000, R7, 0xb8, !PT ;  /* 0x8000000005077812 */ /* 0x000fe400078eb807 */
[----:B------:R-:W-:Y:S02]  /*2290*/  FSEL R4, R8, R4, P0 ;  /* 0x0000000408047208 */ /* 0x000fe40000000000 */
[----:B------:R-:W-:-:S06]  /*22a0*/  FSEL R5, R9, R7, P0 ;  /* 0x0000000709057208 */ /* 0x000fcc0000000000 */
[----:B------:R-:W-:Y:S01]  /*22b0*/  DADD R4, R4, R4 ;  /* 0x0000000004047229 */ /* 0x000fe20000000004 */
[----:B0-----:R-:W-:-:S07]  /*22c0*/  IMAD.WIDE R2, R0, 0x8, R2 ;  /* 0x0000000800027825 */ /* 0x001fce00078e0202 */
[----:B------:R-:W-:-:S07]  /*22d0*/  DMUL R4, R4, 6371 ;  /* 0x40b8e30004047828 */ /* 0x000fce0000000000 */
[----:B------:R-:W-:Y:S01]  /*22e0*/  STG.E.64 desc[UR4][R2.64], R4 ;  /* 0x0000000402007986 */ /* 0x000fe2000c101b04 */
[----:B------:R-:W-:Y:S05]  /*22f0*/  EXIT ;  /* 0x000000000000794d */ /* 0x000fea0003800000 */
        .weak           $__internal_0_$__cuda_sm20_div_rn_f64_full
        .type           $__internal_0_$__cuda_sm20_div_rn_f64_full,@function
        .size           $__internal_0_$__cuda_sm20_div_rn_f64_full,($__internal_1_$__cuda_sm20_dsqrt_rn_f64_mediumpath_v1 - $__internal_0_$__cuda_sm20_div_rn_f64_full)
$__internal_0_$__cuda_sm20_div_rn_f64_full:
[C---:B------:R-:W-:Y:S01]  /*2300*/  FSETP.GEU.AND P0, PT, |R13|.reuse, 1.469367938527859385e-39, PT ;  /* 0x001000000d00780b */ /* 0x040fe20003f0e200 */
[----:B------:R-:W-:Y:S01]  /*2310*/  IMAD.MOV.U32 R28, RZ, RZ, 0x1 ;  /* 0x00000001ff1c7424 */ /* 0x000fe200078e00ff */
[----:B------:R-:W-:Y:S01]  /*2320*/  LOP3.LUT R14, R13, 0x800fffff, RZ, 0xc0, !PT ;  /* 0x800fffff0d0e7812 */ /* 0x000fe200078ec0ff */
[----:B------:R-:W-:Y:S01]  /*2330*/  IMAD.MOV.U32 R24, RZ, RZ, 0x1ca00000 ;  /* 0x1ca00000ff187424 */ /* 0x000fe200078e00ff */
[C---:B------:R-:W-:Y:S01]  /*2340*/  FSETP.GEU.AND P3, PT, |R11|.reuse, 1.469367938527859385e-39, PT ;  /* 0x001000000b00780b */ /* 0x040fe20003f6e200 */
[----:B------:R-:W-:Y:S01]  /*2350*/  BSSY.RECONVERGENT B1, `(.L_x_22) ;  /* 0x0000053000017945 */ /* 0x000fe20003800200 */
[----:B------:R-:W-:Y:S01]  /*2360*/  LOP3.LUT R15, R14, 0x3ff00000, RZ, 0xfc, !PT ;  /* 0x3ff000000e0f7812 */ /* 0x000fe200078efcff */
[----:B------:R-:W-:Y:S01]  /*2370*/  IMAD.MOV.U32 R14, RZ, RZ, R12 ;  /* 0x000000ffff0e7224 */ /* 0x000fe200078e000c */
[----:B------:R-:W-:Y:S02]  /*2380*/  LOP3.LUT R9, R11, 0x7ff00000, RZ, 0xc0, !PT ;  /* 0x7ff000000b097812 */ /* 0x000fe400078ec0ff */
[----:B------:R-:W-:-:S03]  /*2390*/  LOP3.LUT R26, R13, 0x7ff00000, RZ, 0xc0, !PT ;  /* 0x7ff000000d1a7812 */ /* 0x000fc600078ec0ff */
[----:B------:R-:W-:Y:S01]  /*23a0*/  @!P0 DMUL R14, R12, 8.98846567431157953865e+307 ;  /* 0x7fe000000c0e8828 */ /* 0x000fe20000000000 */
[----:B------:R-:W-:Y:S01]  /*23b0*/  ISETP.GE.U32.AND P2, PT, R9, R26, PT ;  /* 0x0000001a0900720c */ /* 0x000fe20003f46070 */
[----:B------:R-:W-:Y:S02]  /*23c0*/  IMAD.MOV.U32 R25, RZ, RZ, R9 ;  /* 0x000000ffff197224 */ /* 0x000fe400078e0009 */
[----:B------:R-:W-:Y:S02]  /*23d0*/  @!P3 LOP3.LUT R18, R13, 0x7ff00000, RZ, 0xc0, !PT ;  /* 0x7ff000000d12b812 */ /* 0x000fe400078ec0ff */
[----:B------:R-:W0:Y:S01]  /*23e0*/  MUFU.RCP64H R29, R15 ;  /* 0x0000000f001d7308 */ /* 0x000e220000001800 */
[----:B------:R-:W-:Y:S02]  /*23f0*/  SEL R19, R24, 0x63400000, !P2 ;  /* 0x6340000018137807 */ /* 0x000fe40005000000 */
[----:B------:R-:W-:Y:S02]  /*2400*/  @!P3 ISETP.GE.U32.AND P4, PT, R9, R18, PT ;  /* 0x000000120900b20c */ /* 0x000fe40003f86070 */
[----:B------:R-:W-:-:S02]  /*2410*/  LOP3.LUT R19, R19, 0x800fffff, R11, 0xf8, !PT ;  /* 0x800fffff13137812 */ /* 0x000fc400078ef80b */
[----:B------:R-:W-:Y:S01]  /*2420*/  @!P0 LOP3.LUT R26, R15, 0x7ff00000, RZ, 0xc0, !PT ;  /* 0x7ff000000f1a8812 */ /* 0x000fe200078ec0ff */
[----:B0-----:R-:W-:-:S08]  /*2430*/  DFMA R22, R28, -R14, 1 ;  /* 0x3ff000001c16742b */ /* 0x001fd0000000080e */
[----:B------:R-:W-:-:S08]  /*2440*/  DFMA R22, R22, R22, R22 ;  /* 0x000000161616722b */ /* 0x000fd00000000016 */
[----:B------:R-:W-:Y:S01]  /*2450*/  DFMA R28, R28, R22, R28 ;  /* 0x000000161c1c722b */ /* 0x000fe2000000001c */
[----:B------:R-:W-:Y:S01]  /*2460*/  @!P3 SEL R23, R24, 0x63400000, !P4 ;  /* 0x634000001817b807 */ /* 0x000fe20006000000 */
[----:B------:R-:W-:-:S03]  /*2470*/  @!P3 IMAD.MOV.U32 R22, RZ, RZ, RZ ;  /* 0x000000ffff16b224 */ /* 0x000fc600078e00ff */
[----:B------:R-:W-:-:S03]  /*2480*/  @!P3 LOP3.LUT R18, R23, 0x80000000, R11, 0xf8, !PT ;  /* 0x800000001712b812 */ /* 0x000fc600078ef80b */
[----:B------:R-:W-:Y:S01]  /*2490*/  DFMA R30, R28, -R14, 1 ;  /* 0x3ff000001c1e742b */ /* 0x000fe2000000080e */
[----:B------:R-:W-:Y:S01]  /*24a0*/  @!P3 LOP3.LUT R23, R18, 0x100000, RZ, 0xfc, !PT ;  /* 0x001000001217b812 */ /* 0x000fe200078efcff */
[----:B------:R-:W-:-:S06]  /*24b0*/  IMAD.MOV.U32 R18, RZ, RZ, R10 ;  /* 0x000000ffff127224 */ /* 0x000fcc00078e000a */
[----:B------:R-:W-:Y:S02]  /*24c0*/  DFMA R30, R28, R30, R28 ;  /* 0x0000001e1c1e722b */ /* 0x000fe4000000001c */
[----:B------:R-:W-:-:S08]  /*24d0*/  @!P3 DFMA R18, R18, 2, -R22 ;  /* 0x400000001212b82b */ /* 0x000fd00000000816 */
[----:B------:R-:W-:Y:S02]  /*24e0*/  DMUL R28, R30, R18 ;  /* 0x000000121e1c7228 */ /* 0x000fe40000000000 */
[----:B------:R-:W-:-:S05]  /*24f0*/  @!P3 LOP3.LUT R25, R19, 0x7ff00000, RZ, 0xc0, !PT ;  /* 0x7ff000001319b812 */ /* 0x000fca00078ec0ff */
[----:B------:R-:W-:Y:S01]  /*2500*/  VIADD R27, R25, 0xffffffff ;  /* 0xffffffff191b7836 */ /* 0x000fe20000000000 */
[----:B------:R-:W-:-:S04]  /*2510*/  DFMA R22, R28, -R14, R18 ;  /* 0x8000000e1c16722b */ /* 0x000fc80000000012 */
[----:B------:R-:W-:Y:S01]  /*2520*/  ISETP.GT.U32.AND P0, PT, R27, 0x7feffffe, PT ;  /* 0x7feffffe1b00780c */ /* 0x000fe20003f04070 */
[----:B------:R-:W-:-:S03]  /*2530*/  VIADD R27, R26, 0xffffffff ;  /* 0xffffffff1a1b7836 */ /* 0x000fc60000000000 */
[----:B------:R-:W-:Y:S02]  /*2540*/  DFMA R22, R30, R22, R28 ;  /* 0x000000161e16722b */ /* 0x000fe4000000001c */
[----:B------:R-:W-:-:S13]  /*2550*/  ISETP.GT.U32.OR P0, PT, R27, 0x7feffffe, P0 ;  /* 0x7feffffe1b00780c */ /* 0x000fda0000704470 */
[----:B------:R-:W-:Y:S05]  /*2560*/  @P0 BRA `(.L_x_23) ;  /* 0x0000000000700947 */ /* 0x000fea0003800000 */
[----:B------:R-:W-:-:S04]  /*2570*/  LOP3.LUT R10, R13, 0x7ff00000, RZ, 0xc0, !PT ;  /* 0x7ff000000d0a7812 */ /* 0x000fc800078ec0ff */
[CC--:B------:R-:W-:Y:S02]  /*2580*/  VIADDMNMX R11, R9.reuse, -R10.reuse, 0xb9600000, !PT ;  /* 0xb9600000090b7446 */ /* 0x0c0fe4000780090a */
[----:B------:R-:W-:Y:S02]  /*2590*/  ISETP.GE.U32.AND P0, PT, R9, R10, PT ;  /* 0x0000000a0900720c */ /* 0x000fe40003f06070 */
[----:B------:R-:W-:Y:S02]  /*25a0*/  VIMNMX R11, PT, PT, R11, 0x46a00000, PT ;  /* 0x46a000000b0b7848 */ /* 0x000fe40003fe0100 */
[----:B------:R-:W-:-:S05]  /*25b0*/  SEL R24, R24, 0x63400000, !P0 ;  /* 0x6340000018187807 */ /* 0x000fca0004000000 */
[----:B------:R-:W-:Y:S02]  /*25c0*/  IMAD.IADD R11, R11, 0x1, -R24 ;  /* 0x000000010b0b7824 */ /* 0x000fe400078e0a18 */
[----:B------:R-:W-:Y:S02]  /*25d0*/  IMAD.MOV.U32 R24, RZ, RZ, RZ ;  /* 0x000000ffff187224 */ /* 0x000fe400078e00ff */
[----:B------:R-:W-:-:S06]  /*25e0*/  VIADD R25, R11, 0x7fe00000 ;  /* 0x7fe000000b197836 */ /* 0x000fcc0000000000 */
[----:B------:R-:W-:-:S10]  /*25f0*/  DMUL R28, R22, R24 ;  /* 0x00000018161c7228 */ /* 0x000fd40000000000 */
[----:B------:R-:W-:-:S13]  /*2600*/  FSETP.GTU.AND P0, PT, |R29|, 1.469367938527859385e-39, PT ;  /* 0x001000001d00780b */ /* 0x000fda0003f0c200 */
[----:B------:R-:W-:Y:S05]  /*2610*/  @P0 BRA `(.L_x_24) ;  /* 0x0000000000980947 */ /* 0x000fea0003800000 */
[----:B------:R-:W-:Y:S01]  /*2620*/  DFMA R14, R22, -R14, R18 ;  /* 0x8000000e160e722b */ /* 0x000fe20000000012 */
[----:B------:R-:W-:-:S09]  /*2630*/  IMAD.MOV.U32 R24, RZ, RZ, RZ ;  /* 0x000000ffff187224 */ /* 0x000fd200078e00ff */
[C---:B------:R-:W-:Y:S02]  /*2640*/  FSETP.NEU.AND P0, PT, R15.reuse, RZ, PT ;  /* 0x000000ff0f00720b */ /* 0x040fe40003f0d000 */
[----:B------:R-:W-:-:S04]  /*2650*/  LOP3.LUT R12, R15, 0x80000000, R13, 0x48, !PT ;  /* 0x800000000f0c7812 */ /* 0x000fc800078e480d */
[----:B------:R-:W-:-:S07]  /*2660*/  LOP3.LUT R25, R12, R25, RZ, 0xfc, !PT ;  /* 0x000000190c197212 */ /* 0x000fce00078efcff */
[----:B------:R-:W-:Y:S05]  /*2670*/  @!P0 BRA `(.L_x_24) ;  /* 0x0000000000808947 */ /* 0x000fea0003800000 */
[----:B------:R-:W-:Y:S01]  /*2680*/  IMAD.MOV R15, RZ, RZ, -R11 ;  /* 0x000000ffff0f7224 */ /* 0x000fe200078e0a0b */
[----:B------:R-:W-:Y:S01]  /*2690*/  IADD3 R11, PT, PT, -R11, -0x43300000, RZ ;  /* 0xbcd000000b0b7810 */ /* 0x000fe20007ffe1ff */
[----:B------:R-:W-:-:S06]  /*26a0*/  IMAD.MOV.U32 R14, RZ, RZ, RZ ;  /* 0x000000ffff0e7224 */ /* 0x000fcc00078e00ff */
[----:B------:R-:W-:Y:S02]  /*26b0*/  DFMA R14, R28, -R14, R22 ;  /* 0x8000000e1c0e722b */ /* 0x000fe40000000016 */
[----:B------:R-:W-:-:S08]  /*26c0*/  DMUL.RP R22, R22, R24 ;  /* 0x0000001816167228 */ /* 0x000fd00000008000 */
[----:B------:R-:W-:Y:S02]  /*26d0*/  FSETP.NEU.AND P0, PT, |R15|, R11, PT ;  /* 0x0000000b0f00720b */ /* 0x000fe40003f0d200 */
[----:B------:R-:W-:Y:S02]  /*26e0*/  LOP3.LUT R12, R23, R12, RZ, 0x3c, !PT ;  /* 0x0000000c170c7212 */ /* 0x000fe400078e3cff */
[----:B------:R-:W-:Y:S02]  /*26f0*/  FSEL R10, R22, R28, !P0 ;  /* 0x0000001c160a7208 */ /* 0x000fe40004000000 */
[----:B------:R-:W-:-:S03]  /*2700*/  FSEL R29, R12, R29, !P0 ;  /* 0x0000001d0c1d7208 */ /* 0x000fc60004000000 */
[----:B------:R-:W-:Y:S01]  /*2710*/  IMAD.MOV.U32 R28, RZ, RZ, R10 ;  /* 0x000000ffff1c7224 */ /* 0x000fe200078e000a */
[----:B------:R-:W-:Y:S06]  /*2720*/  BRA `(.L_x_24) ;  /* 0x0000000000547947 */ /* 0x000fec0003800000 */
.L_x_23:
[----:B------:R-:W-:-:S14]  /*2730*/  DSETP.NAN.AND P0, PT, R10, R10, PT ;  /* 0x0000000a0a00722a */ /* 0x000fdc0003f08000 */
[----:B------:R-:W-:Y:S05]  /*2740*/  @P0 BRA `(.L_x_25) ;  /* 0x0000000000440947 */ /* 0x000fea0003800000 */
[----:B------:R-:W-:-:S14]  /*2750*/  DSETP.NAN.AND P0, PT, R12, R12, PT ;  /* 0x0000000c0c00722a */ /* 0x000fdc0003f08000 */
[----:B------:R-:W-:Y:S05]  /*2760*/  @P0 BRA `(.L_x_26) ;  /* 0x0000000000300947 */ /* 0x000fea0003800000 */
[----:B------:R-:W-:Y:S01]  /*2770*/  ISETP.NE.AND P0, PT, R25, R26, PT ;  /* 0x0000001a1900720c */ /* 0x000fe20003f05270 */
[----:B------:R-:W-:Y:S02]  /*2780*/  IMAD.MOV.U32 R28, RZ, RZ, 0x0 ;  /* 0x00000000ff1c7424 */ /* 0x000fe400078e00ff */
[----:B------:R-:W-:-:S10]  /*2790*/  IMAD.MOV.U32 R29, RZ, RZ, -0x80000 ;  /* 0xfff80000ff1d7424 */ /* 0x000fd400078e00ff */
[----:B------:R-:W-:Y:S05]  /*27a0*/  @!P0 BRA `(.L_x_24) ;  /* 0x0000000000348947 */ /* 0x000fea0003800000 */
[----:B------:R-:W-:Y:S02]  /*27b0*/  ISETP.NE.AND P0, PT, R25, 0x7ff00000, PT ;  /* 0x7ff000001900780c */ /* 0x000fe40003f05270 */
[----:B------:R-:W-:Y:S02]  /*27c0*/  LOP3.LUT R29, R11, 0x80000000, R13, 0x48, !PT ;  /* 0x800000000b1d7812 */ /* 0x000fe400078e480d */
[----:B------:R-:W-:-:S13]  /*27d0*/  ISETP.EQ.OR P0, PT, R26, RZ, !P0 ;  /* 0x000000ff1a00720c */ /* 0x000fda0004702670 */
[----:B------:R-:W-:Y:S01]  /*27e0*/  @P0 LOP3.LUT R9, R29, 0x7ff00000, RZ, 0xfc, !PT ;  /* 0x7ff000001d090812 */ /* 0x000fe200078efcff */
[----:B------:R-:W-:Y:S02]  /*27f0*/  @!P0 IMAD.MOV.U32 R28, RZ, RZ, RZ ;  /* 0x000000ffff1c8224 */ /* 0x000fe400078e00ff */
[----:B------:R-:W-:Y:S02]  /*2800*/  @P0 IMAD.MOV.U32 R28, RZ, RZ, RZ ;  /* 0x000000ffff1c0224 */ /* 0x000fe400078e00ff */
[----:B------:R-:W-:Y:S01]  /*2810*/  @P0 IMAD.MOV.U32 R29, RZ, RZ, R9 ;  /* 0x000000ffff1d0224 */ /* 0x000fe200078e0009 */
[----:B------:R-:W-:Y:S06]  /*2820*/  BRA `(.L_x_24) ;  /* 0x0000000000147947 */ /* 0x000fec0003800000 */
.L_x_26:
[----:B------:R-:W-:Y:S01]  /*2830*/  LOP3.LUT R29, R13, 0x80000, RZ, 0xfc, !PT ;  /* 0x000800000d1d7812 */ /* 0x000fe200078efcff */
[----:B------:R-:W-:Y:S01]  /*2840*/  IMAD.MOV.U32 R28, RZ, RZ, R12 ;  /* 0x000000ffff1c7224 */ /* 0x000fe200078e000c */
[----:B------:R-:W-:Y:S06]  /*2850*/  BRA `(.L_x_24) ;  /* 0x0000000000087947 */ /* 0x000fec0003800000 */
.L_x_25:
[----:B------:R-:W-:Y:S01]  /*2860*/  LOP3.LUT R29, R11, 0x80000, RZ, 0xfc, !PT ;  /* 0x000800000b1d7812 */ /* 0x000fe200078efcff */
[----:B------:R-:W-:-:S07]  /*2870*/  IMAD.MOV.U32 R28, RZ, RZ, R10 ;  /* 0x000000ffff1c7224 */ /* 0x000fce00078e000a */
.L_x_24:
[----:B------:R-:W-:Y:S05]  /*2880*/  BSYNC.RECONVERGENT B1 ;  /* 0x0000000000017941 */ /* 0x000fea0003800200 */
.L_x_22:
[----:B------:R-:W-:-:S04]  /*2890*/  IMAD.MOV.U32 R9, RZ, RZ, 0x0 ;  /* 0x00000000ff097424 */ /* 0x000fc800078e00ff */
[----:B------:R-:W-:Y:S05]  /*28a0*/  RET.REL.NODEC R8 `(_Z25haversine_distance_kerneliPKdS0_S0_S0_Pd) ;  /* 0xffffffd408d47950 */ /* 0x000fea0003c3ffff */
        .weak           $__internal_1_$__cuda_sm20_dsqrt_rn_f64_mediumpath_v1
        .type           $__internal_1_$__cuda_sm20_dsqrt_rn_f64_mediumpath_v1,@function
        .size           $__internal_1_$__cuda_sm20_dsqrt_rn_f64_mediumpath_v1,($_Z25haversine_distance_kerneliPKdS0_S0_S0_Pd$__internal_trig_reduction_slowpathd - $__internal_1_$__cuda_sm20_dsqrt_rn_f64_mediumpath_v1)
$__internal_1_$__cuda_sm20_dsqrt_rn_f64_mediumpath_v1:
[----:B------:R-:W-:Y:S01]  /*28b0*/  ISETP.GE.U32.AND P0, PT, R11, -0x3400000, PT ;  /* 0xfcc000000b00780c */ /* 0x000fe20003f06070 */
[----:B------:R-:W-:Y:S01]  /*28c0*/  BSSY.RECONVERGENT B1, `(.L_x_27) ;  /* 0x0000027000017945 */ /* 0x000fe20003800200 */
[----:B------:R-:W-:Y:S02]  /*28d0*/  IMAD.MOV.U32 R12, RZ, RZ, R3 ;  /* 0x000000ffff0c7224 */ /* 0x000fe400078e0003 */
[----:B------:R-:W-:Y:S02]  /*28e0*/  IMAD.MOV.U32 R13, RZ, RZ, R16 ;  /* 0x000000ffff0d7224 */ /* 0x000fe400078e0010 */
[----:B------:R-:W-:Y:S02]  /*28f0*/  IMAD.MOV.U32 R11, RZ, RZ, R15 ;  /* 0x000000ffff0b7224 */ /* 0x000fe400078e000f */
[----:B------:R-:W-:-:S05]  /*2900*/  IMAD.MOV.U32 R9, RZ, RZ, R17 ;  /* 0x000000ffff097224 */ /* 0x000fca00078e0011 */
[----:B------:R-:W-:Y:S05]  /*2910*/  @!P0 BRA `(.L_x_28) ;  /* 0x0000000000208947 */ /* 0x000fea0003800000 */
[----:B------:R-:W-:-:S10]  /*2920*/  DFMA.RM R4, R10, R4, R8 ;  /* 0x000000040a04722b */ /* 0x000fd40000004008 */
[----:B------:R-:W-:-:S05]  /*2930*/  IADD3 R8, P0, PT, R4, 0x1, RZ ;  /* 0x0000000104087810 */ /* 0x000fca0007f1e0ff */
[----:B------:R-:W-:-:S06]  /*2940*/  IMAD.X R9, RZ, RZ, R5, P0 ;  /* 0x000000ffff097224 */ /* 0x000fcc00000e0605 */
[----:B------:R-:W-:-:S08]  /*2950*/  DFMA.RP R12, -R4, R8, R12 ;  /* 0x00000008040c722b */ /* 0x000fd0000000810c */
[----:B------:R-:W-:-:S06]  /*2960*/  DSETP.GT.AND P0, PT, R12, RZ, PT ;  /* 0x000000ff0c00722a */ /* 0x000fcc0003f04000 */
[----:B------:R-:W-:Y:S02]  /*2970*/  FSEL R4, R8, R4, P0 ;  /* 0x0000000408047208 */ /* 0x000fe40000000000 */
[----:B------:R-:W-:Y:S01]  /*2980*/  FSEL R5, R9, R5, P0 ;  /* 0x0000000509057208 */ /* 0x000fe20000000000 */
[----:B------:R-:W-:Y:S06]  /*2990*/  BRA `(.L_x_29) ;  /* 0x0000000000647947 */ /* 0x000fec0003800000 */
.L_x_28:
[----:B------:R-:W-:-:S14]  /*29a0*/  DSETP.NE.AND P0, PT, R12, RZ, PT ;  /* 0x000000ff0c00722a */ /* 0x000fdc0003f05000 */
[----:B------:R-:W-:Y:S05]  /*29b0*/  @!P0 BRA `(.L_x_30) ;  /* 0x0000000000588947 */ /* 0x000fea0003800000 */
[----:B------:R-:W-:-:S13]  /*29c0*/  ISETP.GE.AND P0, PT, R13, RZ, PT ;  /* 0x000000ff0d00720c */ /* 0x000fda0003f06270 */
[----:B------:R-:W-:Y:S02]  /*29d0*/  @!P0 IMAD.MOV.U32 R4, RZ, RZ, 0x0 ;  /* 0x00000000ff048424 */ /* 0x000fe400078e00ff */
[----:B------:R-:W-:Y:S01]  /*29e0*/  @!P0 IMAD.MOV.U32 R5, RZ, RZ, -0x80000 ;  /* 0xfff80000ff058424 */ /* 0x000fe200078e00ff */
[----:B------:R-:W-:Y:S06]  /*29f0*/  @!P0 BRA `(.L_x_29) ;  /* 0x00000000004c8947 */ /* 0x000fec0003800000 */
[----:B------:R-:W-:-:S13]  /*2a00*/  ISETP.GT.AND P0, PT, R13, 0x7fefffff, PT ;  /* 0x7fefffff0d00780c */ /* 0x000fda0003f04270 */
[----:B------:R-:W-:Y:S05]  /*2a10*/  @P0 BRA `(.L_x_30) ;  /* 0x0000000000400947 */ /* 0x000fea0003800000 */
[----:B------:R-:W-:Y:S01]  /*2a20*/  DMUL R12, R12, 8.11296384146066816958e+31 ;  /* 0x469000000c0c7828 */ /* 0x000fe20000000000 */
[----:B------:R-:W-:Y:S02]  /*2a30*/  IMAD.MOV.U32 R4, RZ, RZ, RZ ;  /* 0x000000ffff047224 */ /* 0x000fe400078e00ff */
[----:B------:R-:W-:Y:S02]  /*2a40*/  IMAD.MOV.U32 R10, RZ, RZ, 0x0 ;  /* 0x00000000ff0a7424 */ /* 0x000fe400078e00ff */
[----:B------:R-:W-:Y:S01]  /*2a50*/  IMAD.MOV.U32 R11, RZ, RZ, 0x3fd80000 ;  /* 0x3fd80000ff0b7424 */ /* 0x000fe200078e00ff */
[----:B------:R-:W0:Y:S02]  /*2a60*/  MUFU.RSQ64H R5, R13 ;  /* 0x0000000d00057308 */ /* 0x000e240000001c00 */
[----:B0-----:R-:W-:-:S08]  /*2a70*/  DMUL R8, R4, R4 ;  /* 0x0000000404087228 */ /* 0x001fd00000000000 */
[----:B------:R-:W-:-:S08]  /*2a80*/  DFMA R8, R12, -R8, 1 ;  /* 0x3ff000000c08742b */ /* 0x000fd00000000808 */
[----:B------:R-:W-:Y:S02]  /*2a90*/  DFMA R10, R8, R10, 0.5 ;  /* 0x3fe00000080a742b */ /* 0x000fe4000000000a */
[----:B------:R-:W-:-:S08]  /*2aa0*/  DMUL R8, R4, R8 ;  /* 0x0000000804087228 */ /* 0x000fd00000000000 */
[----:B------:R-:W-:-:S08]  /*2ab0*/  DFMA R8, R10, R8, R4 ;  /* 0x000000080a08722b */ /* 0x000fd00000000004 */
[----:B------:R-:W-:Y:S02]  /*2ac0*/  DMUL R4, R12, R8 ;  /* 0x000000080c047228 */ /* 0x000fe40000000000 */
[----:B------:R-:W-:-:S06]  /*2ad0*/  VIADD R9, R9, 0xfff00000 ;  /* 0xfff0000009097836 */ /* 0x000fcc0000000000 */
[----:B------:R-:W-:-:S08]  /*2ae0*/  DFMA R10, R4, -R4, R12 ;  /* 0x80000004040a722b */ /* 0x000fd0000000000c */
[----:B------:R-:W-:-:S10]  /*2af0*/  DFMA R4, R8, R10, R4 ;  /* 0x0000000a0804722b */ /* 0x000fd40000000004 */
[----:B------:R-:W-:Y:S01]  /*2b00*/  VIADD R5, R5, 0xfcb00000 ;  /* 0xfcb0000005057836 */ /* 0x000fe20000000000 */
[----:B------:R-:W-:Y:S06]  /*2b10*/  BRA `(.L_x_29) ;  /* 0x0000000000047947 */ /* 0x000fec0003800000 */
.L_x_30:
[----:B------:R-:W-:-:S11]  /*2b20*/  DADD R4, R12, R12 ;  /* 0x000000000c047229 */ /* 0x000fd6000000000c */
.L_x_29:
[----:B------:R-:W-:Y:S05]  /*2b30*/  BSYNC.RECONVERGENT B1 ;  /* 0x0000000000017941 */ /* 0x000fea0003800200 */
.L_x_27:
[----:B------:R-:W-:-:S04]  /*2b40*/  IMAD.MOV.U32 R3, RZ, RZ, 0x0 ;  /* 0x00000000ff037424 */ /* 0x000fc800078e00ff */
[----:B------:R-:W-:Y:S05]  /*2b50*/  RET.REL.NODEC R2 `(_Z25haversine_distance_kerneliPKdS0_S0_S0_Pd) ;  /* 0xffffffd402287950 */ /* 0x000fea0003c3ffff */
        .type           $_Z25haversine_distance_kerneliPKdS0_S0_S0_Pd$__internal_trig_reduction_slowpathd,@function
        .size           $_Z25haversine_distance_kerneliPKdS0_S0_S0_Pd$__internal_trig_reduction_slowpathd,(.L_x_41 - $_Z25haversine_distance_kerneliPKdS0_S0_S0_Pd$__internal_trig_reduction_slowpathd)
$_Z25haversine_distance_kerneliPKdS0_S0_S0_Pd$__internal_trig_reduction_slowpathd:
[----:B------:R-:W-:Y:S01]  /*2b60*/  SHF.R.U32.HI R10, RZ, 0x14, R9 ;  /* 0x00000014ff0a7819 */ /* 0x000fe20000011609 */
[----:B------:R-:W-:-:S03]  /*2b70*/  IMAD.MOV.U32 R11, RZ, RZ, RZ ;  /* 0x000000ffff0b7224 */ /* 0x000fc600078e00ff */
[----:B------:R-:W-:-:S04]  /*2b80*/  LOP3.LUT R12, R10, 0x7ff, RZ, 0xc0, !PT ;  /* 0x000007ff0a0c7812 */ /* 0x000fc800078ec0ff */
[----:B------:R-:W-:-:S13]  /*2b90*/  ISETP.NE.AND P0, PT, R12, 0x7ff, PT ;  /* 0x000007ff0c00780c */ /* 0x000fda0003f05270 */
[----:B------:R-:W-:Y:S05]  /*2ba0*/  @!P0 BRA `(.L_x_31) ;  /* 0x0000000800548947 */ /* 0x000fea0003800000 */
[----:B------:R-:W-:Y:S01]  /*2bb0*/  VIADD R12, R12, 0xfffffc00 ;  /* 0xfffffc000c0c7836 */ /* 0x000fe20000000000 */
[----:B------:R-:W-:Y:S01]  /*2bc0*/  BSSY.RECONVERGENT B2, `(.L_x_32) ;  /* 0x0000032000027945 */ /* 0x000fe20003800200 */
[----:B------:R-:W-:-:S03]  /*2bd0*/  CS2R R26, SRZ ;  /* 0x00000000001a7805 */ /* 0x000fc6000001ff00 */
[----:B------:R-:W-:Y:S02]  /*2be0*/  SHF.R.U32.HI R11, RZ, 0x6, R12 ;  /* 0x00000006ff0b7819 */ /* 0x000fe4000001160c */
[----:B------:R-:W-:Y:S02]  /*2bf0*/  ISETP.GE.U32.AND P0, PT, R12, 0x80, PT ;  /* 0x000000800c00780c */ /* 0x000fe40003f06070 */
[C---:B------:R-:W-:Y:S02]  /*2c00*/  IADD3 R12, PT, PT, -R11.reuse, 0x13, RZ ;  /* 0x000000130b0c7810 */ /* 0x040fe40007ffe1ff */
[----:B------:R-:W-:Y:S02]  /*2c10*/  IADD3 R19, PT, PT, -R11, 0xf, RZ ;  /* 0x0000000f0b137810 */ /* 0x000fe40007ffe1ff */
[----:B------:R-:W-:-:S04]  /*2c20*/  SEL R12, R12, 0x12, P0 ;  /* 0x000000120c0c7807 */ /* 0x000fc80000000000 */
[----:B------:R-:W-:-:S13]  /*2c30*/  ISETP.GE.AND P0, PT, R19, R12, PT ;  /* 0x0000000c1300720c */ /* 0x000fda0003f06270 */
[----:B------:R-:W-:Y:S05]  /*2c40*/  @P0 BRA `(.L_x_33) ;  /* 0x0000000000a40947 */ /* 0x000fea0003800000 */
[----:B------:R-:W0:Y:S01]  /*2c50*/  LDC.64 R14, c[0x0][0x358] ;  /* 0x0000d600ff0e7b82 */ /* 0x000e220000000a00 */
[C---:B------:R-:W-:Y:S01]  /*2c60*/  SHF.L.U64.HI R13, R18.reuse, 0xb, R9 ;  /* 0x0000000b120d7819 */ /* 0x040fe20000010209 */
[----:B------:R-:W-:Y:S01]  /*2c70*/  BSSY.RECONVERGENT B3, `(.L_x_34) ;  /* 0x0000025000037945 */ /* 0x000fe20003800200 */
[----:B------:R-:W-:Y:S01]  /*2c80*/  IMAD.SHL.U32 R23, R18, 0x800, RZ ;  /* 0x0000080012177824 */ /* 0x000fe200078e00ff */
[----:B------:R-:W-:Y:S01]  /*2c90*/  IADD3 R24, PT, PT, RZ, -R11, -R12 ;  /* 0x8000000bff187210 */ /* 0x000fe20007ffe80c */
[----:B------:R-:W-:Y:S01]  /*2ca0*/  IMAD.MOV.U32 R25, RZ, RZ, R19 ;  /* 0x000000ffff197224 */ /* 0x000fe200078e0013 */
[----:B------:R-:W-:Y:S01]  /*2cb0*/  CS2R R26, SRZ ;  /* 0x00000000001a7805 */ /* 0x000fe2000001ff00 */
[----:B------:R-:W-:Y:S01]  /*2cc0*/  IMAD.MOV.U32 R22, RZ, RZ, RZ ;  /* 0x000000ffff167224 */ /* 0x000fe200078e00ff */
[----:B------:R-:W-:-:S07]  /*2cd0*/  LOP3.LUT R13, R13, 0x80000000, RZ, 0xfc, !PT ;  /* 0x800000000d0d7812 */ /* 0x000fce00078efcff */
.L_x_35:
[----:B------:R-:W1:Y:S01]  /*2ce0*/  LDC.64 R18, c[0x4][RZ] ;  /* 0x01000000ff127b82 */ /* 0x000e620000000a00 */
[----:B0-----:R-:W-:Y:S02]  /*2cf0*/  R2UR UR6, R14 ;  /* 0x000000000e0672ca */ /* 0x001fe400000e0000 */
[----:B------:R-:W-:Y:S01]  /*2d00*/  R2UR UR7, R15 ;  /* 0x000000000f0772ca */ /* 0x000fe200000e0000 */
[----:B-1----:R-:W-:-:S12]  /*2d10*/  IMAD.WIDE R18, R25, 0x8, R18 ;  /* 0x0000000819127825 */ /* 0x002fd800078e0212 */
[----:B------:R-:W2:Y:S01]  /*2d20*/  LDG.E.64.CONSTANT R18, desc[UR6][R18.64] ;  /* 0x0000000612127981 */ /* 0x000ea2000c1e9b00 */
[----:B------:R-:W-:Y:S02]  /*2d30*/  IMAD.MOV.U32 R28, RZ, RZ, R26 ;  /* 0x000000ffff1c7224 */ /* 0x000fe400078e001a */
[----:B------:R-:W-:Y:S02]  /*2d40*/  IMAD.MOV.U32 R29, RZ, RZ, R27 ;  /* 0x000000ffff1d7224 */ /* 0x000fe400078e001b */
[----:B------:R-:W-:Y:S02]  /*2d50*/  VIADD R24, R24, 0x1 ;  /* 0x0000000118187836 */ /* 0x000fe40000000000 */
[----:B------:R-:W-:Y:S02]  /*2d60*/  VIADD R25, R25, 0x1 ;  /* 0x0000000119197836 */ /* 0x000fe40000000000 */
[----:B--2---:R-:W-:-:S04]  /*2d70*/  IMAD.WIDE.U32 R28, P2, R18, R23, R28 ;  /* 0x00000017121c7225 */ /* 0x004fc8000784001c */
[----:B------:R-:W-:Y:S02]  /*2d80*/  IMAD R26, R18, R13, RZ ;  /* 0x0000000d121a7224 */ /* 0x000fe400078e02ff */
[----:B------:R-:W-:Y:S02]  /*2d90*/  IMAD R27, R19, R23, RZ ;  /* 0x00000017131b7224 */ /* 0x000fe400078e02ff */
[----:B------:R-:W-:Y:S01]  /*2da0*/  IMAD.MOV.U32 R30, RZ, RZ, R28 ;  /* 0x000000ffff1e7224 */ /* 0x000fe200078e001c */
[----:B------:R-:W-:Y:S01]  /*2db0*/  IADD3 R26, P0, PT, R26, R29, RZ ;  /* 0x0000001d1a1a7210 */ /* 0x000fe20007f1e0ff */
[C---:B------:R-:W-:Y:S02]  /*2dc0*/  IMAD R28, R22.reuse, 0x8, R1 ;  /* 0x00000008161c7824 */ /* 0x040fe400078e0201 */
[----:B------:R-:W-:Y:S01]  /*2dd0*/  VIADD R22, R22, 0x1 ;  /* 0x0000000116167836 */ /* 0x000fe20000000000 */
[----:B------:R-:W-:Y:S01]  /*2de0*/  IADD3 R31, P1, PT, R27, R26, RZ ;  /* 0x0000001a1b1f7210 */ /* 0x000fe20007f3e0ff */
[----:B------:R-:W-:-:S04]  /*2df0*/  IMAD.HI.U32 R27, R18, R13, RZ ;  /* 0x0000000d121b7227 */ /* 0x000fc800078e00ff */
[C---:B------:R-:W-:Y:S01]  /*2e00*/  IMAD.HI.U32 R18, R19.reuse, R23, RZ ;  /* 0x0000001713127227 */ /* 0x040fe200078e00ff */
[----:B------:R1:W-:Y:S03]  /*2e10*/  STL.64 [R28], R30 ;  /* 0x0000001e1c007387 */ /* 0x0003e60000100a00 */
[----:B------:R-:W-:Y:S02]  /*2e20*/  IMAD.X R27, RZ, RZ, R27, P2 ;  /* 0x000000ffff1b7224 */ /* 0x000fe400010e061b */
[----:B------:R-:W-:-:S03]  /*2e30*/  IMAD.HI.U32 R26, R19, R13, RZ ;  /* 0x0000000d131a7227 */ /* 0x000fc600078e00ff */
[----:B------:R-:W-:Y:S01]  /*2e40*/  IADD3.X R18, P0, PT, R18, R27, RZ, P0, !PT ;  /* 0x0000001b12127210 */ /* 0x000fe2000071e4ff */
[----:B------:R-:W-:-:S04]  /*2e50*/  IMAD R19, R19, R13, RZ ;  /* 0x0000000d13137224 */ /* 0x000fc800078e02ff */
[----:B------:R-:W-:Y:S01]  /*2e60*/  IMAD.X R26, RZ, RZ, R26, P0 ;  /* 0x000000ffff1a7224 */ /* 0x000fe200000e061a */
[----:B------:R-:W-:Y:S02]  /*2e70*/  ISETP.NE.AND P0, PT, R24, -0xf, PT ;  /* 0xfffffff11800780c */ /* 0x000fe40003f05270 */
[----:B------:R-:W-:-:S05]  /*2e80*/  IADD3.X R19, P1, PT, R19, R18, RZ, P1, !PT ;  /* 0x0000001213137210 */ /* 0x000fca0000f3e4ff */
[----:B------:R-:W-:Y:S02]  /*2e90*/  IMAD.X R27, RZ, RZ, R26, P1 ;  /* 0x000000ffff1b7224 */ /* 0x000fe400008e061a */
[----:B------:R-:W-:-:S04]  /*2ea0*/  IMAD.MOV.U32 R26, RZ, RZ, R19 ;  /* 0x000000ffff1a7224 */ /* 0x000fc800078e0013 */
[----:B-1----:R-:W-:Y:S05]  /*2eb0*/  @P0 BRA `(.L_x_35) ;  /* 0xfffffffc00880947 */ /* 0x002fea000383ffff */
[----:B------:R-:W-:Y:S05]  /*2ec0*/  BSYNC.RECONVERGENT B3 ;  /* 0x0000000000037941 */ /* 0x000fea0003800200 */
.L_x_34:
[----:B------:R-:W-:-:S07]  /*2ed0*/  IMAD.MOV.U32 R19, RZ, RZ, R12 ;  /* 0x000000ffff137224 */ /* 0x000fce00078e000c */
.L_x_33:
[----:B------:R-:W-:Y:S05]  /*2ee0*/  BSYNC.RECONVERGENT B2 ;  /* 0x0000000000027941 */ /* 0x000fea0003800200 */
.L_x_32:
[----:B------:R-:W-:Y:S01]  /*2ef0*/  LOP3.LUT P0, R25, R10, 0x3f, RZ, 0xc0, !PT ;  /* 0x0000003f0a197812 */ /* 0x000fe2000780c0ff */
[----:B------:R-:W-:-:S04]  /*2f00*/  IMAD.IADD R10, R11, 0x1, R19 ;  /* 0x000000010b0a7824 */ /* 0x000fc800078e0213 */
[----:B------:R-:W-:-:S05]  /*2f10*/  IMAD.U32 R31, R10, 0x8, R1 ;  /* 0x000000080a1f7824 */ /* 0x000fca00078e0001 */
[----:B------:R0:W-:Y:S04]  /*2f20*/  STL.64 [R31+-0x78], R26 ;  /* 0xffff881a1f007387 */ /* 0x0001e80000100a00 */
[----:B------:R-:W2:Y:S04]  /*2f30*/  @P0 LDL.64 R14, [R1+0x8] ;  /* 0x00000800010e0983 */ /* 0x000ea80000100a00 */
[----:B------:R-:W3:Y:S04]  /*2f40*/  LDL.64 R12, [R1+0x10] ;  /* 0x00001000010c7983 */ /* 0x000ee80000100a00 */
[----:B------:R-:W4:Y:S01]  /*2f50*/  LDL.64 R10, [R1+0x18] ;  /* 0x00001800010a7983 */ /* 0x000f220000100a00 */
[----:B------:R-:W-:Y:S01]  /*2f60*/  BSSY.RECONVERGENT B2, `(.L_x_36) ;  /* 0x0000035000027945 */ /* 0x000fe20003800200 */
[----:B--2---:R-:W-:-:S02]  /*2f70*/  @P0 SHF.R.U64 R23, R14, 0x1, R15 ;  /* 0x000000010e170819 */ /* 0x004fc4000000120f */
[----:B------:R-:W-:Y:S02]  /*2f80*/  @P0 SHF.R.U32.HI R29, RZ, 0x1, R15 ;  /* 0x00000001ff1d0819 */ /* 0x000fe4000001160f */
[----:B------:R-:W-:Y:S02]  /*2f90*/  @P0 LOP3.LUT R14, R25, 0x3f, RZ, 0x3c, !PT ;  /* 0x0000003f190e0812 */ /* 0x000fe400078e3cff */
[C---:B---3--:R-:W-:Y:S02]  /*2fa0*/  @P0 SHF.L.U32 R22, R12.reuse, R25, RZ ;  /* 0x000000190c160219 */ /* 0x048fe400000006ff */
[----:B------:R-:W-:Y:S02]  /*2fb0*/  @P0 SHF.R.U64 R23, R23, R14, R29 ;  /* 0x0000000e17170219 */ /* 0x000fe4000000121d */
[--C-:B------:R-:W-:Y:S02]  /*2fc0*/  @P0 SHF.R.U32.HI R15, RZ, 0x1, R13.reuse ;  /* 0x00000001ff0f0819 */ /* 0x100fe4000001160d */
[----:B------:R-:W-:-:S02]  /*2fd0*/  @P0 SHF.R.U64 R18, R12, 0x1, R13 ;  /* 0x000000010c120819 */ /* 0x000fc4000000120d */
[----:B------:R-:W-:Y:S02]  /*2fe0*/  @P0 SHF.L.U64.HI R19, R12, R25, R13 ;  /* 0x000000190c130219 */ /* 0x000fe4000001020d */
[-C--:B0-----:R-:W-:Y:S02]  /*2ff0*/  @P0 SHF.R.U32.HI R26, RZ, R14.reuse, R29 ;  /* 0x0000000eff1a0219 */ /* 0x081fe4000001161d */
[----:B------:R-:W-:Y:S02]  /*3000*/  @P0 LOP3.LUT R12, R22, R23, RZ, 0xfc, !PT ;  /* 0x00000017160c0212 */ /* 0x000fe400078efcff */
[----:B----4-:R-:W-:Y:S02]  /*3010*/  @P0 SHF.L.U32 R24, R10, R25, RZ ;  /* 0x000000190a180219 */ /* 0x010fe400000006ff */
[----:B------:R-:W-:Y:S02]  /*3020*/  @P0 SHF.R.U64 R27, R18, R14, R15 ;  /* 0x0000000e121b0219 */ /* 0x000fe4000000120f */
[----:B------:R-:W-:-:S02]  /*3030*/  @P0 LOP3.LUT R13, R19, R26, RZ, 0xfc, !PT ;  /* 0x0000001a130d0212 */ /* 0x000fc400078efcff */
[----:B------:R-:W-:Y:S02]  /*3040*/  @P0 SHF.L.U64.HI R18, R10, R25, R11 ;  /* 0x000000190a120219 */ /* 0x000fe4000001020b */
[----:B------:R-:W-:Y:S01]  /*3050*/  @P0 SHF.R.U32.HI R15, RZ, R14, R15 ;  /* 0x0000000eff0f0219 */ /* 0x000fe2000001160f */
[----:B------:R-:W-:Y:S01]  /*3060*/  IMAD.SHL.U32 R14, R12, 0x4, RZ ;  /* 0x000000040c0e7824 */ /* 0x000fe200078e00ff */
[----:B------:R-:W-:Y:S02]  /*3070*/  @P0 LOP3.LUT R10, R24, R27, RZ, 0xfc, !PT ;  /* 0x0000001b180a0212 */ /* 0x000fe400078efcff */
[----:B------:R-:W-:Y:S02]  /*3080*/  SHF.L.U64.HI R12, R12, 0x2, R13 ;  /* 0x000000020c0c7819 */ /* 0x000fe4000001020d */
[----:B------:R-:W-:Y:S02]  /*3090*/  SHF.L.W.U32.HI R22, R13, 0x2, R10 ;  /* 0x000000020d167819 */ /* 0x000fe40000010e0a */
[----:B------:R-:W-:-:S02]  /*30a0*/  @P0 LOP3.LUT R11, R18, R15, RZ, 0xfc, !PT ;  /* 0x0000000f120b0212 */ /* 0x000fc400078efcff */
[----:B------:R-:W-:Y:S02]  /*30b0*/  IADD3 RZ, P0, PT, RZ, -R14, RZ ;  /* 0x8000000effff7210 */ /* 0x000fe40007f1e0ff */
[----:B------:R-:W-:Y:S02]  /*30c0*/  LOP3.LUT R13, RZ, R12, RZ, 0x33, !PT ;  /* 0x0000000cff0d7212 */ /* 0x000fe400078e33ff */
[----:B------:R-:W-:Y:S02]  /*30d0*/  SHF.L.W.U32.HI R10, R10, 0x2, R11 ;  /* 0x000000020a0a7819 */ /* 0x000fe40000010e0b */
[----:B------:R-:W-:Y:S02]  /*30e0*/  LOP3.LUT R15, RZ, R22, RZ, 0x33, !PT ;  /* 0x00000016ff0f7212 */ /* 0x000fe400078e33ff */
[----:B------:R-:W-:Y:S02]  /*30f0*/  IADD3.X R13, P0, PT, RZ, R13, RZ, P0, !PT ;  /* 0x0000000dff0d7210 */ /* 0x000fe4000071e4ff */
[----:B------:R-:W-:-:S02]  /*3100*/  LOP3.LUT R18, RZ, R10, RZ, 0x33, !PT ;  /* 0x0000000aff127212 */ /* 0x000fc400078e33ff */
[----:B------:R-:W-:Y:S02]  /*3110*/  IADD3.X R15, P1, PT, RZ, R15, RZ, P0, !PT ;  /* 0x0000000fff0f7210 */ /* 0x000fe4000073e4ff */
[----:B------:R-:W-:-:S03]  /*3120*/  ISETP.GT.U32.AND P2, PT, R22, -0x1, PT ;  /* 0xffffffff1600780c */ /* 0x000fc60003f44070 */
[----:B------:R-:W-:Y:S01]  /*3130*/  IMAD.X R19, RZ, RZ, R18, P1 ;  /* 0x000000ffff137224 */ /* 0x000fe200008e0612 */
[----:B------:R-:W-:-:S04]  /*3140*/  ISETP.GT.AND.EX P0, PT, R10, -0x1, PT, P2 ;  /* 0xffffffff0a00780c */ /* 0x000fc80003f04320 */
[----:B------:R-:W-:Y:S02]  /*3150*/  SEL R19, R10, R19, P0 ;  /* 0x000000130a137207 */ /* 0x000fe40000000000 */
[----:B------:R-:W-:Y:S02]  /*3160*/  SEL R22, R22, R15, P0 ;  /* 0x0000000f16167207 */ /* 0x000fe40000000000 */
[----:B------:R-:W-:-:S04]  /*3170*/  ISETP.NE.U32.AND P1, PT, R19, RZ, PT ;  /* 0x000000ff1300720c */ /* 0x000fc80003f25070 */
[----:B------:R-:W-:Y:S01]  /*3180*/  SEL R15, R22, R19, !P1 ;  /* 0x00000013160f7207 */ /* 0x000fe20004800000 */
[----:B------:R-:W-:-:S05]  /*3190*/  @!P0 IMAD.MOV R14, RZ, RZ, -R14 ;  /* 0x000000ffff0e8224 */ /* 0x000fca00078e0a0e */
[----:B------:R-:W0:Y:S02]  /*31a0*/  FLO.U32 R15, R15 ;  /* 0x0000000f000f7300 */ /* 0x000e2400000e0000 */
[C---:B0-----:R-:W-:Y:S02]  /*31b0*/  IADD3 R23, PT, PT, -R15.reuse, 0x1f, RZ ;  /* 0x0000001f0f177810 */ /* 0x041fe40007ffe1ff */
[----:B------:R-:W-:-:S03]  /*31c0*/  IADD3 R18, PT, PT, -R15, 0x3f, RZ ;  /* 0x0000003f0f127810 */ /* 0x000fc60007ffe1ff */
[----:B------:R-:W-:Y:S01]  /*31d0*/  @P1 IMAD.MOV R18, RZ, RZ, R23 ;  /* 0x000000ffff121224 */ /* 0x000fe200078e0217 */
[----:B------:R-:W-:-:S04]  /*31e0*/  SEL R23, R12, R13, P0 ;  /* 0x0000000d0c177207 */ /* 0x000fc80000000000 */
[----:B------:R-:W-:-:S13]  /*31f0*/  ISETP.NE.AND P1, PT, R18, RZ, PT ;  /* 0x000000ff1200720c */ /* 0x000fda0003f25270 */
[----:B------:R-:W-:Y:S05]  /*3200*/  @!P1 BRA `(.L_x_37) ;  /* 0x0000000000289947 */ /* 0x000fea0003800000 */
[----:B------:R-:W-:Y:S02]  /*3210*/  LOP3.LUT R13, R18, 0x3f, RZ, 0xc0, !PT ;  /* 0x0000003f120d7812 */ /* 0x000fe400078ec0ff */
[--C-:B------:R-:W-:Y:S02]  /*3220*/  SHF.R.U64 R15, R14, 0x1, R23.reuse ;  /* 0x000000010e0f7819 */ /* 0x100fe40000001217 */
[----:B------:R-:W-:Y:S02]  /*3230*/  SHF.R.U32.HI R23, RZ, 0x1, R23 ;  /* 0x00000001ff177819 */ /* 0x000fe40000011617 */
[----:B------:R-:W-:Y:S02]  /*3240*/  LOP3.LUT R12, R18, 0x3f, RZ, 0xc, !PT ;  /* 0x0000003f120c7812 */ /* 0x000fe400078e0cff */
[CC--:B------:R-:W-:Y:S02]  /*3250*/  SHF.L.U64.HI R19, R22.reuse, R13.reuse, R19 ;  /* 0x0000000d16137219 */ /* 0x0c0fe40000010213 */
[----:B------:R-:W-:-:S02]  /*3260*/  SHF.L.U32 R13, R22, R13, RZ ;  /* 0x0000000d160d7219 */ /* 0x000fc400000006ff */
[-CC-:B------:R-:W-:Y:S02]  /*3270*/  SHF.R.U64 R22, R15, R12.reuse, R23.reuse ;  /* 0x0000000c0f167219 */ /* 0x180fe40000001217 */
[----:B------:R-:W-:Y:S02]  /*3280*/  SHF.R.U32.HI R12, RZ, R12, R23 ;  /* 0x0000000cff0c7219 */ /* 0x000fe40000011617 */
[----:B------:R-:W-:Y:S02]  /*3290*/  LOP3.LUT R22, R13, R22, RZ, 0xfc, !PT ;  /* 0x000000160d167212 */ /* 0x000fe400078efcff */
[----:B------:R-:W-:-:S07]  /*32a0*/  LOP3.LUT R19, R19, R12, RZ, 0xfc, !PT ;  /* 0x0000000c13137212 */ /* 0x000fce00078efcff */
.L_x_37:
[----:B------:R-:W-:Y:S05]  /*32b0*/  BSYNC.RECONVERGENT B2 ;  /* 0x0000000000027941 */ /* 0x000fea0003800200 */
.L_x_36:
[----:B------:R-:W-:Y:S01]  /*32c0*/  IMAD.WIDE.U32 R14, R22, 0x2168c235, RZ ;  /* 0x2168c235160e7825 */ /* 0x000fe200078e00ff */
[----:B------:R-:W-:-:S03]  /*32d0*/  SHF.R.U32.HI R11, RZ, 0x1e, R11 ;  /* 0x0000001eff0b7819 */ /* 0x000fc6000001160b */
[----:B------:R-:W-:Y:S01]  /*32e0*/  IMAD.MOV.U32 R12, RZ, RZ, R15 ;  /* 0x000000ffff0c7224 */ /* 0x000fe200078e000f */
[----:B------:R-:W-:Y:S01]  /*32f0*/  IADD3 RZ, P1, PT, R14, R14, RZ ;  /* 0x0000000e0eff7210 */ /* 0x000fe20007f3e0ff */
[----:B------:R-:W-:Y:S01]  /*3300*/  IMAD.MOV.U32 R13, RZ, RZ, RZ ;  /* 0x000000ffff0d7224 */ /* 0x000fe200078e00ff */
[----:B------:R-:W-:Y:S01]  /*3310*/  LEA.HI R11, R10, R11, RZ, 0x1 ;  /* 0x0000000b0a0b7211 */ /* 0x000fe200078f08ff */
[----:B------:R-:W-:-:S04]  /*3320*/  IMAD.HI.U32 R15, R19, -0x36f0255e, RZ ;  /* 0xc90fdaa2130f7827 */ /* 0x000fc800078e00ff */
[----:B------:R-:W-:-:S04]  /*3330*/  IMAD.WIDE.U32 R12, R22, -0x36f0255e, R12 ;  /* 0xc90fdaa2160c7825 */ /* 0x000fc800078e000c */
[----:B------:R-:W-:-:S04]  /*3340*/  IMAD.WIDE.U32 R12, P2, R19, 0x2168c235, R12 ;  /* 0x2168c235130c7825 */ /* 0x000fc8000784000c */
[----:B------:R-:W-:Y:S01]  /*3350*/  IMAD R19, R19, -0x36f0255e, RZ ;  /* 0xc90fdaa213137824 */ /* 0x000fe200078e02ff */
[----:B------:R-:W-:Y:S01]  /*3360*/  IADD3.X RZ, P1, PT, R12, R12, RZ, P1, !PT ;  /* 0x0000000c0cff7210 */ /* 0x000fe20000f3e4ff */
[----:B------:R-:W-:-:S03]  /*3370*/  IMAD.X R14, RZ, RZ, R15, P2 ;  /* 0x000000ffff0e7224 */ /* 0x000fc600010e060f */
[----:B------:R-:W-:-:S04]  /*3380*/  IADD3 R13, P2, PT, R19, R13, RZ ;  /* 0x0000000d130d7210 */ /* 0x000fc80007f5e0ff */
[C---:B------:R-:W-:Y:S01]  /*3390*/  ISETP.GT.U32.AND P3, PT, R13.reuse, RZ, PT ;  /* 0x000000ff0d00720c */ /* 0x040fe20003f64070 */
[----:B------:R-:W-:Y:S01]  /*33a0*/  IMAD.X R14, RZ, RZ, R14, P2 ;  /* 0x000000ffff0e7224 */ /* 0x000fe200010e060e */
[----:B------:R-:W-:-:S04]  /*33b0*/  IADD3.X R12, P2, PT, R13, R13, RZ, P1, !PT ;  /* 0x0000000d0d0c7210 */ /* 0x000fc80000f5e4ff */
[C---:B------:R-:W-:Y:S01]  /*33c0*/  ISETP.GT.AND.EX P1, PT, R14.reuse, RZ, PT, P3 ;  /* 0x000000ff0e00720c */ /* 0x040fe20003f24330 */
[----:B------:R-:W-:-:S03]  /*33d0*/  IMAD.X R15, R14, 0x1, R14, P2 ;  /* 0x000000010e0f7824 */ /* 0x000fc600010e060e */
[----:B------:R-:W-:Y:S02]  /*33e0*/  SEL R12, R12, R13, P1 ;  /* 0x0000000d0c0c7207 */ /* 0x000fe40000800000 */
[----:B------:R-:W-:Y:S02]  /*33f0*/  SEL R13, R15, R14, P1 ;  /* 0x0000000e0f0d7207 */ /* 0x000fe40000800000 */
[----:B------:R-:W-:Y:S02]  /*3400*/  IADD3 R12, P2, PT, R12, 0x1, RZ ;  /* 0x000000010c0c7810 */ /* 0x000fe40007f5e0ff */
[----:B------:R-:W-:Y:S02]  /*3410*/  SEL R15, RZ, 0xffffffff, !P1 ;  /* 0xffffffffff0f7807 */ /* 0x000fe40004800000 */
[----:B------:R-:W-:Y:S01]  /*3420*/  LOP3.LUT P1, R9, R9, 0x80000000, RZ, 0xc0, !PT ;  /* 0x8000000009097812 */ /* 0x000fe2000782c0ff */
[----:B------:R-:W-:Y:S02]  /*3430*/  IMAD.X R13, RZ, RZ, R13, P2 ;  /* 0x000000ffff0d7224 */ /* 0x000fe400010e060d */
[----:B------:R-:W-:Y:S01]  /*3440*/  IMAD.IADD R14, R15, 0x1, -R18 ;  /* 0x000000010f0e7824 */ /* 0x000fe200078e0a12 */
[----:B------:R-:W-:-:S02]  /*3450*/  @!P0 LOP3.LUT R9, R9, 0x80000000, RZ, 0x3c, !PT ;  /* 0x8000000009098812 */ /* 0x000fc400078e3cff */
[----:B------:R-:W-:-:S04]  /*3460*/  SHF.R.U64 R12, R12, 0xa, R13 ;  /* 0x0000000a0c0c7819 */ /* 0x000fc8000000120d */
[----:B------:R-:W-:-:S03]  /*3470*/  IADD3 R12, P2, PT, R12, 0x1, RZ ;  /* 0x000000010c0c7810 */ /* 0x000fc60007f5e0ff */
[----:B------:R-:W-:Y:S01]  /*3480*/  @P1 IMAD.MOV R11, RZ, RZ, -R11 ;  /* 0x000000ffff0b1224 */ /* 0x000fe200078e0a0b */
[----:B------:R-:W-:-:S04]  /*3490*/  LEA.HI.X R13, R13, RZ, RZ, 0x16, P2 ;  /* 0x000000ff0d0d7211 */ /* 0x000fc800010fb4ff */
[--C-:B------:R-:W-:Y:S01]  /*34a0*/  SHF.R.U64 R18, R12, 0x1, R13.reuse ;  /* 0x000000010c127819 */ /* 0x100fe2000000120d */
[----:B------:R-:W-:Y:S01]  /*34b0*/  IMAD.SHL.U32 R12, R14, 0x100000, RZ ;  /* 0x001000000e0c7824 */ /* 0x000fe200078e00ff */
[----:B------:R-:W-:Y:S02]  /*34c0*/  SHF.R.U32.HI R13, RZ, 0x1, R13 ;  /* 0x00000001ff0d7819 */ /* 0x000fe4000001160d */
[----:B------:R-:W-:-:S04]  /*34d0*/  IADD3 R18, P2, P3, RZ, RZ, R18 ;  /* 0x000000ffff127210 */ /* 0x000fc80007b5e012 */
[----:B------:R-:W-:-:S04]  /*34e0*/  IADD3.X R10, PT, PT, R12, 0x3fe00000, R13, P2, P3 ;  /* 0x3fe000000c0a7810 */ /* 0x000fc800017e640d */
[----:B------:R-:W-:-:S07]  /*34f0*/  LOP3.LUT R9, R10, R9, RZ, 0xfc, !PT ;  /* 0x000000090a097212 */ /* 0x000fce00078efcff */
.L_x_31:
[----:B------:R-:W-:Y:S02]  /*3500*/  IMAD.MOV.U32 R19, RZ, RZ, R9 ;  /* 0x000000ffff137224 */ /* 0x000fe400078e0009 */
[----:B------:R-:W-:-:S04]  /*3510*/  IMAD.MOV.U32 R9, RZ, RZ, 0x0 ;  /* 0x00000000ff097424 */ /* 0x000fc800078e00ff */
[----:B------:R-:W-:Y:S05]  /*3520*/  RET.REL.NODEC R8 `(_Z25haversine_distance_kerneliPKdS0_S0_S0_Pd) ;  /* 0xffffffc808b47950 */ /* 0x000fea0003c3ffff */
.L_x_38:
[----:B------:R-:W-:-:S00]  /*3530*/  BRA `(.L_x_38) ;  /* 0xfffffffc00fc7947 */ /* 0x000fc0000383ffff */
[----:B------:R-:W-:-:S00]  /*3540*/  NOP ;  /* 0x0000000000007918 */ /* 0x000fc00000000000 */
        /* <DEDUP_REMOVED lines=11> */
.L_x_41:


//--------------------- .nv.global.init           --------------------------
	.section	.nv.global.init,"aw",@progbits
	.align	16
.nv.global.init:
	.type		__cudart_sin_cos_coeffs,@object
	.size		__cudart_sin_cos_coeffs,(__cudart_i2opi_d - __cudart_sin_cos_coeffs)
__cudart_sin_cos_coeffs:
        /*0000*/ 	.byte	0x46, 0xd2, 0xb0, 0x2c, 0xf1, 0xe5, 0x5a, 0xbe, 0x92, 0xe3, 0xac, 0x69, 0xe3, 0x1d, 0xc7, 0x3e
        /*0010*/ 	.byte	0xa1, 0x62, 0xdb, 0x19, 0xa0, 0x01, 0x2a, 0xbf, 0x18, 0x08, 0x11, 0x11, 0x11, 0x11, 0x81, 0x3f
        /*0020*/ 	.byte	0x54, 0x55, 0x55, 0x55, 0x55, 0x55, 0xc5, 0xbf, 0x00, 0x00, 0x00, 0x00, 0x00, 0x00, 0x00, 0x00
        /*0030*/ 	.byte	0x00, 0x00, 0x00, 0x00, 0x00, 0x00, 0x00, 0x00, 0x64, 0x81, 0xfd, 0x20, 0x83, 0xff, 0xa8, 0xbd
        /*0040*/ 	.byte	0x28, 0x85, 0xef, 0xc1, 0xa7, 0xee, 0x21, 0x3e, 0xd9, 0xe6, 0x06, 0x8e, 0x4f, 0x7e, 0x92, 0xbe
        /*0050*/ 	.byte	0xe9, 0xbc, 0xdd, 0x19, 0xa0, 0x01, 0xfa, 0x3e, 0x47, 0x5d, 0xc1, 0x16, 0x6c, 0xc1, 0x56, 0xbf
        /*0060*/ 	.byte	0x51, 0x55, 0x55, 0x55, 0x55, 0x55, 0xa5, 0x3f, 0x00, 0x00, 0x00, 0x00, 0x00, 0x00, 0xe0, 0xbf
        /*0070*/ 	.byte	0x00, 0x00, 0x00, 0x00, 0x00, 0x00, 0xf0, 0x3f, 0x00, 0x00, 0x00, 0x00, 0x00, 0x00, 0x00, 0x00
	.type		__cudart_i2opi_d,@object
	.size		__cudart_i2opi_d,(.L_0 - __cudart_i2opi_d)
__cudart_i2opi_d:
        /* <DEDUP_REMOVED lines=9> */
.L_0:


//--------------------- .nv.shared.reserved.0     --------------------------
	.section	.nv.shared.reserved.0,"aw",@nobits
	.weak		__nv_reservedSMEM_offset_0_alias
	.size		__nv_reservedSMEM_offset_0_alias, 0, 64
	.other		__nv_reservedSMEM_offset_0_alias,@"STO_CUDA_RESERVED_SHARED STV_DEFAULT"
__nv_reservedSMEM_offset_0_alias:
	.zero		0
	.zero		64


//--------------------- .nv.constant0._Z25haversine_distance_kerneliPKdS0_S0_S0_Pd --------------------------
	.section	.nv.constant0._Z25haversine_distance_kerneliPKdS0_S0_S0_Pd,"a",@progbits
	.sectionflags	@""
	.align	4
.nv.constant0._Z25haversine_distance_kerneliPKdS0_S0_S0_Pd:
	.zero		944


//--------------------- SYMBOLS --------------------------

	.type		.nv.reservedSmem.offset0,@object
	.size		.nv.reservedSmem.offset0,0x4
